// auto-generated by cutlass_sweep.gemm — config: {"arch": "sm_100", "cluster_m": 1, "cluster_n": 1, "dtype": "bf16", "dtype_b": "bf16", "layout": "nt", "stages": 0, "tile_k": 64, "tile_m": 64, "tile_n": 64}
#include "cutlass/cutlass.h"
#include "cutlass/gemm/collective/collective_builder.hpp"
#include "cutlass/gemm/device/gemm_universal_adapter.h"
#include "cutlass/gemm/kernel/gemm_universal.hpp"
#include "cutlass/epilogue/collective/collective_builder.hpp"

using ElemA = cutlass::bfloat16_t;
using ElemB = cutlass::bfloat16_t;
using ElemCD = cutlass::bfloat16_t;
using Acc  = float;
using TileShape    = cute::Shape<cute::_64, cute::_64, cute::_64>;
using ClusterShape = cute::Shape<cute::_1, cute::_1, cute::_1>;

using CollectiveEpilogue = typename cutlass::epilogue::collective::CollectiveBuilder<
    cutlass::arch::Sm100, cutlass::arch::OpClassTensorOp,
    TileShape, ClusterShape,
    cutlass::epilogue::collective::EpilogueTileAuto,
    Acc, Acc,
    ElemCD, cutlass::layout::RowMajor, 128 / cutlass::sizeof_bits<ElemCD>::value,
    ElemCD, cutlass::layout::RowMajor, 128 / cutlass::sizeof_bits<ElemCD>::value,
    cutlass::epilogue::collective::EpilogueScheduleAuto
  >::CollectiveOp;

using CollectiveMainloop = typename cutlass::gemm::collective::CollectiveBuilder<
    cutlass::arch::Sm100, cutlass::arch::OpClassTensorOp,
    ElemA, cutlass::layout::RowMajor, 128 / cutlass::sizeof_bits<ElemA>::value,
    ElemB, cutlass::layout::ColumnMajor, 128 / cutlass::sizeof_bits<ElemB>::value,
    Acc,
    TileShape, ClusterShape,
    cutlass::gemm::collective::StageCountAutoCarveout<static_cast<int>(sizeof(typename CollectiveEpilogue::SharedStorage))>,
    cutlass::gemm::collective::KernelScheduleAuto
  >::CollectiveOp;

using GemmKernel = cutlass::gemm::kernel::GemmUniversal<
    cute::Shape<int,int,int,int>,
    CollectiveMainloop,
    CollectiveEpilogue
>;
using Gemm = cutlass::gemm::device::GemmUniversalAdapter<GemmKernel>;

// Force the device kernel symbol into the cubin without needing a host main.
auto* _anchor = &cutlass::device_kernel<GemmKernel>;


// ===== COMPILED SASS (sm_100a) =====

	.target	sm_100a

	.elftype	@"ET_EXEC"


//--------------------- .note.nv.tkinfo           --------------------------
	.section	.note.nv.tkinfo,"",@"SHT_NOTE"
	.sectionflags	@"SHF_NOTE_NV_TKINFO"
	.tkinfo
        /*0018*/ 	.word	0x00000002
        /*0030*/ 	.string	""
        /*0030*/ 	.string	"ptxas"
        /*0030*/ 	.string	"Cuda compilation tools, release 13.0, V13.0.88"
        /*0030*/ 	.string	"Build cuda_13.0.r13.0/compiler.36424714_0"
        /*0030*/ 	.string	"-arch sm_100a -m 64 "



//--------------------- .note.nv.cuinfo           --------------------------
	.section	.note.nv.cuinfo,"",@"SHT_NOTE"
	.sectionflags	@"SHF_NOTE_NV_CUINFO"
        /*0018*/ 	.short	0x0002
        /*001a*/ 	.short	0x0064
        /*001c*/ 	.short	0x0082
	.zero		2


//--------------------- .nv.info                  --------------------------
	.section	.nv.info,"",@"SHT_CUDA_INFO"
	.align	4


	//----- nvinfo : EIATTR_REGCOUNT
	.align		4
        /*0000*/ 	.byte	0x04, 0x2f
        /*0002*/ 	.short	(.L_19 - .L_18)
	.align		4
.L_18:
        /*0004*/ 	.word	index@(_ZN7cutlass13device_kernelINS_4gemm6kernel13GemmUniversalIN4cute5tupleIJiiiiEEENS1_10collective13CollectiveMmaINS1_35MainloopSm100TmaUmmaWarpSpecializedILi13ELi2ELi4ENS5_IJNS4_1CILi1EEESB_SB_EEEEENS5_IJNSA_ILi64EEESE_SE_EEENS_10bfloat16_tENS5_IJlSB_lEEESG_SH_NS4_8TiledMMAINS4_8MMA_AtomIJNS4_20SM100_MMA_F16BF16_SSISG_SG_fLi64ELi64ELNS4_4UMMA5MajorE0ELSM_0ELNSL_7ScaleInE0ELSN_0EEEEEENS4_6LayoutISC_NS5_IJNSA_ILi0EEESR_SR_EEEEENS5_IJNS4_10UnderscoreESU_SU_EEEEENS4_13SM90_TMA_LOADENS4_14ComposedLayoutINS4_7SwizzleILi3ELi4ELi3EEENS4_18smem_ptr_flag_bitsILi16EEENSQ_INS5_IJNSA_ILi8EEESE_EEENS5_IJSE_SB_EEEEEEEvNS4_8identityESX_S17_vS18_EENS_8epilogue10collective18CollectiveEpilogueINS1A_23Sm100TmaWarpSpecializedILi3ELi2ELi16ELb1ELb0EEEJSF_NS5_IJNSQ_ISE_SB_EENSQ_INSA_ILi32EEESB_EEEEESG_SH_SG_SH_NS1A_6fusion15FusionCallbacksIS1E_NS1J_17LinearCombinationISG_fSG_fLNS_15FloatRoundStyleE2EEESF_S1I_JEEENS4_5SM1004TMEM4LOAD26SM100_TMEM_LOAD_16dp256b4xESX_NSY_INSZ_ILi2ELi4ELi3EEES12_NSQ_INS5_IJS13_S1G_EEENS5_IJS1G_SB_EEEEEEENS4_17SM75_U32x4_LDSM_NENS4_14SM90_TMA_STOREES1X_NS4_17SM90_U32x4_STSM_NENS4_39AutoVectorizingCopyWithAssumedAlignmentILi128EEEEEEvvEEEEvNT_6ParamsE)
        /*0008*/ 	.word	0x0000004f


	//----- nvinfo : EIATTR_FRAME_SIZE
	.align		4
.L_19:
        /*000c*/ 	.byte	0x04, 0x11
        /*000e*/ 	.short	(.L_21 - .L_20)
	.align		4
.L_20:
        /*0010*/ 	.word	index@($__internal_2_$__cuda_sm10x_tcgen05_guardrail_trap_unallocated_columns_being_dealloced)
        /*0014*/ 	.word	0x00000000


	//----- nvinfo : EIATTR_FRAME_SIZE
	.align		4
.L_21:
        /*0018*/ 	.byte	0x04, 0x11
        /*001a*/ 	.short	(.L_23 - .L_22)
	.align		4
.L_22:
        /*001c*/ 	.word	index@($__internal_1_$__cuda_sm10x_tcgen05_guardrail_trap_phase_invalid_during_alloc)
        /*0020*/ 	.word	0x00000000


	//----- nvinfo : EIATTR_FRAME_SIZE
	.align		4
.L_23:
        /*0024*/ 	.byte	0x04, 0x11
        /*0026*/ 	.short	(.L_25 - .L_24)
	.align		4
.L_24:
        /*0028*/ 	.word	index@($__internal_0_$__cuda_sm10x_tcgen05_guardrail_trap_col_being_dealloced_not_returned_by_alloc)
        /*002c*/ 	.word	0x00000000


	//----- nvinfo : EIATTR_FRAME_SIZE
	.align		4
.L_25:
        /*0030*/ 	.byte	0x04, 0x11
        /*0032*/ 	.short	(.L_27 - .L_26)
	.align		4
.L_26:
        /*0034*/ 	.word	index@(_ZN7cutlass13device_kernelINS_4gemm6kernel13GemmUniversalIN4cute5tupleIJiiiiEEENS1_10collective13CollectiveMmaINS1_35MainloopSm100TmaUmmaWarpSpecializedILi13ELi2ELi4ENS5_IJNS4_1CILi1EEESB_SB_EEEEENS5_IJNSA_ILi64EEESE_SE_EEENS_10bfloat16_tENS5_IJlSB_lEEESG_SH_NS4_8TiledMMAINS4_8MMA_AtomIJNS4_20SM100_MMA_F16BF16_SSISG_SG_fLi64ELi64ELNS4_4UMMA5MajorE0ELSM_0ELNSL_7ScaleInE0ELSN_0EEEEEENS4_6LayoutISC_NS5_IJNSA_ILi0EEESR_SR_EEEEENS5_IJNS4_10UnderscoreESU_SU_EEEEENS4_13SM90_TMA_LOADENS4_14ComposedLayoutINS4_7SwizzleILi3ELi4ELi3EEENS4_18smem_ptr_flag_bitsILi16EEENSQ_INS5_IJNSA_ILi8EEESE_EEENS5_IJSE_SB_EEEEEEEvNS4_8identityESX_S17_vS18_EENS_8epilogue10collective18CollectiveEpilogueINS1A_23Sm100TmaWarpSpecializedILi3ELi2ELi16ELb1ELb0EEEJSF_NS5_IJNSQ_ISE_SB_EENSQ_INSA_ILi32EEESB_EEEEESG_SH_SG_SH_NS1A_6fusion15FusionCallbacksIS1E_NS1J_17LinearCombinationISG_fSG_fLNS_15FloatRoundStyleE2EEESF_S1I_JEEENS4_5SM1004TMEM4LOAD26SM100_TMEM_LOAD_16dp256b4xESX_NSY_INSZ_ILi2ELi4ELi3EEES12_NSQ_INS5_IJS13_S1G_EEENS5_IJS1G_SB_EEEEEEENS4_17SM75_U32x4_LDSM_NENS4_14SM90_TMA_STOREES1X_NS4_17SM90_U32x4_STSM_NENS4_39AutoVectorizingCopyWithAssumedAlignmentILi128EEEEEEvvEEEEvNT_6ParamsE)
        /*0038*/ 	.word	0x00000000


	//----- nvinfo : EIATTR_MIN_STACK_SIZE
	.align		4
.L_27:
        /*003c*/ 	.byte	0x04, 0x12
        /*003e*/ 	.short	(.L_29 - .L_28)
	.align		4
.L_28:
        /*0040*/ 	.word	index@(_ZN7cutlass13device_kernelINS_4gemm6kernel13GemmUniversalIN4cute5tupleIJiiiiEEENS1_10collective13CollectiveMmaINS1_35MainloopSm100TmaUmmaWarpSpecializedILi13ELi2ELi4ENS5_IJNS4_1CILi1EEESB_SB_EEEEENS5_IJNSA_ILi64EEESE_SE_EEENS_10bfloat16_tENS5_IJlSB_lEEESG_SH_NS4_8TiledMMAINS4_8MMA_AtomIJNS4_20SM100_MMA_F16BF16_SSISG_SG_fLi64ELi64ELNS4_4UMMA5MajorE0ELSM_0ELNSL_7ScaleInE0ELSN_0EEEEEENS4_6LayoutISC_NS5_IJNSA_ILi0EEESR_SR_EEEEENS5_IJNS4_10UnderscoreESU_SU_EEEEENS4_13SM90_TMA_LOADENS4_14ComposedLayoutINS4_7SwizzleILi3ELi4ELi3EEENS4_18smem_ptr_flag_bitsILi16EEENSQ_INS5_IJNSA_ILi8EEESE_EEENS5_IJSE_SB_EEEEEEEvNS4_8identityESX_S17_vS18_EENS_8epilogue10collective18CollectiveEpilogueINS1A_23Sm100TmaWarpSpecializedILi3ELi2ELi16ELb1ELb0EEEJSF_NS5_IJNSQ_ISE_SB_EENSQ_INSA_ILi32EEESB_EEEEESG_SH_SG_SH_NS1A_6fusion15FusionCallbacksIS1E_NS1J_17LinearCombinationISG_fSG_fLNS_15FloatRoundStyleE2EEESF_S1I_JEEENS4_5SM1004TMEM4LOAD26SM100_TMEM_LOAD_16dp256b4xESX_NSY_INSZ_ILi2ELi4ELi3EEES12_NSQ_INS5_IJS13_S1G_EEENS5_IJS1G_SB_EEEEEEENS4_17SM75_U32x4_LDSM_NENS4_14SM90_TMA_STOREES1X_NS4_17SM90_U32x4_STSM_NENS4_39AutoVectorizingCopyWithAssumedAlignmentILi128EEEEEEvvEEEEvNT_6ParamsE)
        /*0044*/ 	.word	0x00000000
.L_29:


//--------------------- .nv.compat                --------------------------
	.section	.nv.compat,"",@"SHT_CUDA_COMPAT_INFO"
	.align	4
        /*0000*/ 	.byte	0x02, 0x09, 0x01, 0x00, 0x02, 0x02, 0x02, 0x00, 0x02, 0x05, 0x05, 0x00, 0x03, 0x07, 0x01, 0x01
        /*0010*/ 	.byte	0x02, 0x03, 0x01, 0x00, 0x02, 0x06, 0x01, 0x00, 0x04, 0x0b, 0x08, 0x00, 0x09, 0x00, 0x00, 0x00
        /*0020*/ 	.byte	0x00, 0x00, 0x00, 0x00


//--------------------- .nv.info._ZN7cutlass13device_kernelINS_4gemm6kernel13GemmUniversalIN4cute5tupleIJiiiiEEENS1_10collective13CollectiveMmaINS1_35MainloopSm100TmaUmmaWarpSpecializedILi13ELi2ELi4ENS5_IJNS4_1CILi1EEESB_SB_EEEEENS5_IJNSA_ILi64EEESE_SE_EEENS_10bfloat16_tENS5_IJlSB_lEEESG_SH_NS4_8TiledMMAINS4_8MMA_AtomIJNS4_20SM100_MMA_F16BF16_SSISG_SG_fLi64ELi64ELNS4_4UMMA5MajorE0ELSM_0ELNSL_7ScaleInE0ELSN_0EEEEEENS4_6LayoutISC_NS5_IJNSA_ILi0EEESR_SR_EEEEENS5_IJNS4_10UnderscoreESU_SU_EEEEENS4_13SM90_TMA_LOADENS4_14ComposedLayoutINS4_7SwizzleILi3ELi4ELi3EEENS4_18smem_ptr_flag_bitsILi16EEENSQ_INS5_IJNSA_ILi8EEESE_EEENS5_IJSE_SB_EEEEEEEvNS4_8identityESX_S17_vS18_EENS_8epilogue10collective18CollectiveEpilogueINS1A_23Sm100TmaWarpSpecializedILi3ELi2ELi16ELb1ELb0EEEJSF_NS5_IJNSQ_ISE_SB_EENSQ_INSA_ILi32EEESB_EEEEESG_SH_SG_SH_NS1A_6fusion15FusionCallbacksIS1E_NS1J_17LinearCombinationISG_fSG_fLNS_15FloatRoundStyleE2EEESF_S1I_JEEENS4_5SM1004TMEM4LOAD26SM100_TMEM_LOAD_16dp256b4xESX_NSY_INSZ_ILi2ELi4ELi3EEES12_NSQ_INS5_IJS13_S1G_EEENS5_IJS1G_SB_EEEEEEENS4_17SM75_U32x4_LDSM_NENS4_14SM90_TMA_STOREES1X_NS4_17SM90_U32x4_STSM_NENS4_39AutoVectorizingCopyWithAssumedAlignmentILi128EEEEEEvvEEEEvNT_6ParamsE --------------------------
	.section	.nv.info._ZN7cutlass13device_kernelINS_4gemm6kernel13GemmUniversalIN4cute5tupleIJiiiiEEENS1_10collective13CollectiveMmaINS1_35MainloopSm100TmaUmmaWarpSpecializedILi13ELi2ELi4ENS5_IJNS4_1CILi1EEESB_SB_EEEEENS5_IJNSA_ILi64EEESE_SE_EEENS_10bfloat16_tENS5_IJlSB_lEEESG_SH_NS4_8TiledMMAINS4_8MMA_AtomIJNS4_20SM100_MMA_F16BF16_SSISG_SG_fLi64ELi64ELNS4_4UMMA5MajorE0ELSM_0ELNSL_7ScaleInE0ELSN_0EEEEEENS4_6LayoutISC_NS5_IJNSA_ILi0EEESR_SR_EEEEENS5_IJNS4_10UnderscoreESU_SU_EEEEENS4_13SM90_TMA_LOADENS4_14ComposedLayoutINS4_7SwizzleILi3ELi4ELi3EEENS4_18smem_ptr_flag_bitsILi16EEENSQ_INS5_IJNSA_ILi8EEESE_EEENS5_IJSE_SB_EEEEEEEvNS4_8identityESX_S17_vS18_EENS_8epilogue10collective18CollectiveEpilogueINS1A_23Sm100TmaWarpSpecializedILi3ELi2ELi16ELb1ELb0EEEJSF_NS5_IJNSQ_ISE_SB_EENSQ_INSA_ILi32EEESB_EEEEESG_SH_SG_SH_NS1A_6fusion15FusionCallbacksIS1E_NS1J_17LinearCombinationISG_fSG_fLNS_15FloatRoundStyleE2EEESF_S1I_JEEENS4_5SM1004TMEM4LOAD26SM100_TMEM_LOAD_16dp256b4xESX_NSY_INSZ_ILi2ELi4ELi3EEES12_NSQ_INS5_IJS13_S1G_EEENS5_IJS1G_SB_EEEEEEENS4_17SM75_U32x4_LDSM_NENS4_14SM90_TMA_STOREES1X_NS4_17SM90_U32x4_STSM_NENS4_39AutoVectorizingCopyWithAssumedAlignmentILi128EEEEEEvvEEEEvNT_6ParamsE,"",@"SHT_CUDA_INFO"
	.sectionflags	@""
	.align	4


	//----- nvinfo : EIATTR_CUDA_API_VERSION
	.align		4
        /*0000*/ 	.byte	0x04, 0x37
        /*0002*/ 	.short	(.L_31 - .L_30)
.L_30:
        /*0004*/ 	.word	0x00000082


	//----- nvinfo : EIATTR_KPARAM_INFO
	.align		4
.L_31:
        /*0008*/ 	.byte	0x04, 0x17
        /*000a*/ 	.short	(.L_33 - .L_32)
.L_32:
        /*000c*/ 	.word	0x00000000
        /*0010*/ 	.short	0x0000
        /*0012*/ 	.short	0x0000
        /*0014*/ 	.byte	0x00, 0xf0, 0x01, 0x20


	//----- nvinfo : EIATTR_AT_ENTRY_FRAGMENTS
	.align		4
.L_33:
        /*0018*/ 	.byte	0x04, 0x4f
        /*001a*/ 	.short	(.L_35 - .L_34)


	//   ....[0]....
.L_34:
        /*001c*/ 	.word	0x00000006


	//----- nvinfo : EIATTR_RESERVED_SMEM_USED
	.align		4
.L_35:
        /*0020*/ 	.byte	0x01, 0x41
	.zero		2


	//----- nvinfo : EIATTR_SPARSE_MMA_MASK
	.align		4
        /*0024*/ 	.byte	0x03, 0x50
        /*0026*/ 	.short	0x0000


	//----- nvinfo : EIATTR_TCGEN05_1CTA_USED
	.align		4
        /*0028*/ 	.byte	0x01, 0x51
	.zero		2


	//----- nvinfo : EIATTR_MAXREG_COUNT
	.align		4
        /*002c*/ 	.byte	0x03, 0x1b
        /*002e*/ 	.short	0x00ff


	//----- nvinfo : EIATTR_NUM_BARRIERS
	.align		4
        /*0030*/ 	.byte	0x02, 0x4c
        /*0032*/ 	.byte	0x07
	.zero		1


	//----- nvinfo : EIATTR_EXTERNS
	.align		4
        /*0034*/ 	.byte	0x04, 0x0f
        /*0036*/ 	.short	(.L_37 - .L_36)


	//   ....[0]....
	.align		4
.L_36:
        /*0038*/ 	.word	index@(__assertfail)


	//----- nvinfo : EIATTR_MERCURY_ISA_VERSION
	.align		4
.L_37:
        /*003c*/ 	.byte	0x03, 0x5f
        /*003e*/ 	.short	0x0101


	//----- nvinfo : EIATTR_INT_WARP_WIDE_INSTR_OFFSETS
	.align		4
        /*0040*/ 	.byte	0x04, 0x31
        /*0042*/ 	.short	(.L_39 - .L_38)


	//   ....[0]....
.L_38:
        /*0044*/ 	.word	0x00001ef0


	//   ....[1]....
        /*0048*/ 	.word	0x00003ea0


	//   ....[2]....
        /*004c*/ 	.word	0x00003ed0


	//   ....[3]....
        /*0050*/ 	.word	0x00003f20


	//   ....[4]....
        /*0054*/ 	.word	0x00004800


	//   ....[5]....
        /*0058*/ 	.word	0x00004820


	//   ....[6]....
        /*005c*/ 	.word	0x00004af0


	//   ....[7]....
        /*0060*/ 	.word	0x00004c20


	//----- nvinfo : EIATTR_COOP_GROUP_MASK_REGIDS
	.align		4
.L_39:
        /*0064*/ 	.byte	0x04, 0x29
        /*0066*/ 	.short	(.L_41 - .L_40)


	//   ....[0]....
.L_40:
        /*0068*/ 	.word	0xffffffff


	//   ....[1]....
        /*006c*/ 	.word	0xffffffff


	//   ....[2]....
        /*0070*/ 	.word	0xffffffff


	//   ....[3]....
        /*0074*/ 	.word	0xffffffff


	//   ....[4]....
        /*0078*/ 	.word	0xffffffff


	//   ....[5]....
        /*007c*/ 	.word	0xffffffff


	//   ....[6]....
        /*0080*/ 	.word	0xffffffff


	//   ....[7]....
        /*0084*/ 	.word	0xffffffff


	//   ....[8]....
        /*0088*/ 	.word	0xffffffff


	//   ....[9]....
        /*008c*/ 	.word	0xffffffff


	//   ....[10]....
        /*0090*/ 	.word	0xffffffff


	//   ....[11]....
        /*0094*/ 	.word	0xffffffff


	//   ....[12]....
        /*0098*/ 	.word	0xffffffff


	//----- nvinfo : EIATTR_COOP_GROUP_INSTR_OFFSETS
	.align		4
.L_41:
        /*009c*/ 	.byte	0x04, 0x28
        /*009e*/ 	.short	(.L_43 - .L_42)


	//   ....[0]....
.L_42:
        /*00a0*/ 	.word	0x00000090


	//   ....[1]....
        /*00a4*/ 	.word	0x000004d0


	//   ....[2]....
        /*00a8*/ 	.word	0x00000790


	//   ....[3]....
        /*00ac*/ 	.word	0x00000910


	//   ....[4]....
        /*00b0*/ 	.word	0x00000a10


	//   ....[5]....
        /*00b4*/ 	.word	0x00000b80


	//   ....[6]....
        /*00b8*/ 	.word	0x00000d20


	//   ....[7]....
        /*00bc*/ 	.word	0x00001dd0


	//   ....[8]....
        /*00c0*/ 	.word	0x000030c0


	//   ....[9]....
        /*00c4*/ 	.word	0x000032d0


	//   ....[10]....
        /*00c8*/ 	.word	0x00003300


	//   ....[11]....
        /*00cc*/ 	.word	0x00003d90


	//   ....[12]....
        /*00d0*/ 	.word	0x00003fc0


	//----- nvinfo : EIATTR_VRC_CTA_INIT_COUNT
	.align		4
.L_43:
        /*00d4*/ 	.byte	0x02, 0x4a
        /*00d6*/ 	.byte	0x80
	.zero		1


	//----- nvinfo : EIATTR_SYSCALL_OFFSETS
	.align		4
        /*00d8*/ 	.byte	0x04, 0x46
        /*00da*/ 	.short	(.L_45 - .L_44)


	//   ....[0]....
.L_44:
        /*00dc*/ 	.word	0x00005800


	//   ....[1]....
        /*00e0*/ 	.word	0x000058f0


	//   ....[2]....
        /*00e4*/ 	.word	0x000060d0


	//   ....[3]....
        /*00e8*/ 	.word	0x00006a10


	//----- nvinfo : EIATTR_MBARRIER_INSTR_OFFSETS
	.align		4
.L_45:
        /*00ec*/ 	.byte	0x04, 0x39
        /*00ee*/ 	.short	(.L_47 - .L_46)


	//   ....[0]....
.L_46:
        /*00f0*/ 	.word	0x000005d0
        /*00f4*/ 	.word	0x000000ff
        /*00f8*/ 	.word	0x00000000
        /*00fc*/ 	.short	0x0100
        /*00fe*/ 	.byte	0x05
	.zero		1


	//   ....[1]....
        /*0100*/ 	.word	0x000005e0
        /*0104*/ 	.word	0x000000ff
        /*0108*/ 	.word	0x00000068
        /*010c*/ 	.short	0x0100
        /*010e*/ 	.byte	0x05
	.zero		1


	//   ....[2]....
        /*0110*/ 	.word	0x000005f0
        /*0114*/ 	.word	0x000000ff
        /*0118*/ 	.word	0x00000008
        /*011c*/ 	.short	0x0100
        /*011e*/ 	.byte	0x05
	.zero		1


	//   ....[3]....
        /*0120*/ 	.word	0x00000600
        /*0124*/ 	.word	0x000000ff
        /*0128*/ 	.word	0x00000070
        /*012c*/ 	.short	0x0100
        /*012e*/ 	.byte	0x05
	.zero		1


	//   ....[4]....
        /*0130*/ 	.word	0x00000610
        /*0134*/ 	.word	0x000000ff
        /*0138*/ 	.word	0x00000010
        /*013c*/ 	.short	0x0100
        /*013e*/ 	.byte	0x05
	.zero		1


	//   ....[5]....
        /*0140*/ 	.word	0x00000620
        /*0144*/ 	.word	0x000000ff
        /*0148*/ 	.word	0x00000078
        /*014c*/ 	.short	0x0100
        /*014e*/ 	.byte	0x05
	.zero		1


	//   ....[6]....
        /*0150*/ 	.word	0x00000630
        /*0154*/ 	.word	0x000000ff
        /*0158*/ 	.word	0x00000018
        /*015c*/ 	.short	0x0100
        /*015e*/ 	.byte	0x05
	.zero		1


	//   ....[7]....
        /*0160*/ 	.word	0x00000640
        /*0164*/ 	.word	0x000000ff
        /*0168*/ 	.word	0x00000080
        /*016c*/ 	.short	0x0100
        /*016e*/ 	.byte	0x05
	.zero		1


	//   ....[8]....
        /*0170*/ 	.word	0x00000650
        /*0174*/ 	.word	0x000000ff
        /*0178*/ 	.word	0x00000020
        /*017c*/ 	.short	0x0100
        /*017e*/ 	.byte	0x05
	.zero		1


	//   ....[9]....
        /*0180*/ 	.word	0x00000660
        /*0184*/ 	.word	0x000000ff
        /*0188*/ 	.word	0x00000088
        /*018c*/ 	.short	0x0100
        /*018e*/ 	.byte	0x05
	.zero		1


	//   ....[10]....
        /*0190*/ 	.word	0x00000670
        /*0194*/ 	.word	0x000000ff
        /*0198*/ 	.word	0x00000028
        /*019c*/ 	.short	0x0100
        /*019e*/ 	.byte	0x05
	.zero		1


	//   ....[11]....
        /*01a0*/ 	.word	0x00000680
        /*01a4*/ 	.word	0x000000ff
        /*01a8*/ 	.word	0x00000090
        /*01ac*/ 	.short	0x0100
        /*01ae*/ 	.byte	0x05
	.zero		1


	//   ....[12]....
        /*01b0*/ 	.word	0x00000690
        /*01b4*/ 	.word	0x000000ff
        /*01b8*/ 	.word	0x00000030
        /*01bc*/ 	.short	0x0100
        /*01be*/ 	.byte	0x05
	.zero		1


	//   ....[13]....
        /*01c0*/ 	.word	0x000006a0
        /*01c4*/ 	.word	0x000000ff
        /*01c8*/ 	.word	0x00000098
        /*01cc*/ 	.short	0x0100
        /*01ce*/ 	.byte	0x05
	.zero		1


	//   ....[14]....
        /*01d0*/ 	.word	0x000006b0
        /*01d4*/ 	.word	0x000000ff
        /*01d8*/ 	.word	0x00000038
        /*01dc*/ 	.short	0x0100
        /*01de*/ 	.byte	0x05
	.zero		1


	//   ....[15]....
        /*01e0*/ 	.word	0x000006c0
        /*01e4*/ 	.word	0x000000ff
        /*01e8*/ 	.word	0x000000a0
        /*01ec*/ 	.short	0x0100
        /*01ee*/ 	.byte	0x05
	.zero		1


	//   ....[16]....
        /*01f0*/ 	.word	0x000006d0
        /*01f4*/ 	.word	0x000000ff
        /*01f8*/ 	.word	0x00000040
        /*01fc*/ 	.short	0x0100
        /*01fe*/ 	.byte	0x05
	.zero		1


	//   ....[17]....
        /*0200*/ 	.word	0x000006e0
        /*0204*/ 	.word	0x000000ff
        /*0208*/ 	.word	0x000000a8
        /*020c*/ 	.short	0x0100
        /*020e*/ 	.byte	0x05
	.zero		1


	//   ....[18]....
        /*0210*/ 	.word	0x000006f0
        /*0214*/ 	.word	0x000000ff
        /*0218*/ 	.word	0x00000048
        /*021c*/ 	.short	0x0100
        /*021e*/ 	.byte	0x05
	.zero		1


	//   ....[19]....
        /*0220*/ 	.word	0x00000700
        /*0224*/ 	.word	0x000000ff
        /*0228*/ 	.word	0x000000b0
        /*022c*/ 	.short	0x0100
        /*022e*/ 	.byte	0x05
	.zero		1


	//   ....[20]....
        /*0230*/ 	.word	0x00000710
        /*0234*/ 	.word	0x000000ff
        /*0238*/ 	.word	0x00000050
        /*023c*/ 	.short	0x0100
        /*023e*/ 	.byte	0x05
	.zero		1


	//   ....[21]....
        /*0240*/ 	.word	0x00000720
        /*0244*/ 	.word	0x000000ff
        /*0248*/ 	.word	0x000000b8
        /*024c*/ 	.short	0x0100
        /*024e*/ 	.byte	0x05
	.zero		1


	//   ....[22]....
        /*0250*/ 	.word	0x00000730
        /*0254*/ 	.word	0x000000ff
        /*0258*/ 	.word	0x00000058
        /*025c*/ 	.short	0x0100
        /*025e*/ 	.byte	0x05
	.zero		1


	//   ....[23]....
        /*0260*/ 	.word	0x00000740
        /*0264*/ 	.word	0x000000ff
        /*0268*/ 	.word	0x000000c0
        /*026c*/ 	.short	0x0100
        /*026e*/ 	.byte	0x05
	.zero		1


	//   ....[24]....
        /*0270*/ 	.word	0x00000750
        /*0274*/ 	.word	0x000000ff
        /*0278*/ 	.word	0x00000060
        /*027c*/ 	.short	0x0100
        /*027e*/ 	.byte	0x05
	.zero		1


	//   ....[25]....
        /*0280*/ 	.word	0x00000760
        /*0284*/ 	.word	0x000000ff
        /*0288*/ 	.word	0x000000c8
        /*028c*/ 	.short	0x0100
        /*028e*/ 	.byte	0x05
	.zero		1


	//   ....[26]....
        /*0290*/ 	.word	0x000008a0
        /*0294*/ 	.word	0x000000ff
        /*0298*/ 	.word	0x000000d0
        /*029c*/ 	.short	0x0100
        /*029e*/ 	.byte	0x07
	.zero		1


	//   ....[27]....
        /*02a0*/ 	.word	0x000008b0
        /*02a4*/ 	.word	0x000000ff
        /*02a8*/ 	.word	0x000000e8
        /*02ac*/ 	.short	0x0100
        /*02ae*/ 	.byte	0x07
	.zero		1


	//   ....[28]....
        /*02b0*/ 	.word	0x000008c0
        /*02b4*/ 	.word	0x000000ff
        /*02b8*/ 	.word	0x000000d8
        /*02bc*/ 	.short	0x0100
        /*02be*/ 	.byte	0x07
	.zero		1


	//   ....[29]....
        /*02c0*/ 	.word	0x000008d0
        /*02c4*/ 	.word	0x000000ff
        /*02c8*/ 	.word	0x000000f0
        /*02cc*/ 	.short	0x0100
        /*02ce*/ 	.byte	0x07
	.zero		1


	//   ....[30]....
        /*02d0*/ 	.word	0x000008e0
        /*02d4*/ 	.word	0x000000ff
        /*02d8*/ 	.word	0x000000e0
        /*02dc*/ 	.short	0x0100
        /*02de*/ 	.byte	0x07
	.zero		1


	//   ....[31]....
        /*02e0*/ 	.word	0x000008f0
        /*02e4*/ 	.word	0x000000ff
        /*02e8*/ 	.word	0x000000f8
        /*02ec*/ 	.short	0x0100
        /*02ee*/ 	.byte	0x07
	.zero		1


	//   ....[32]....
        /*02f0*/ 	.word	0x000009e0
        /*02f4*/ 	.word	0x000000ff
        /*02f8*/ 	.word	0x00000100
        /*02fc*/ 	.short	0x0100
        /*02fe*/ 	.byte	0x05
	.zero		1


	//   ....[33]....
        /*0300*/ 	.word	0x000009f0
        /*0304*/ 	.word	0x000000ff
        /*0308*/ 	.word	0x00000108
        /*030c*/ 	.short	0x0100
        /*030e*/ 	.byte	0x05
	.zero		1


	//   ....[34]....
        /*0310*/ 	.word	0x00000b30
        /*0314*/ 	.word	0x000000ff
        /*0318*/ 	.word	0x00000110
        /*031c*/ 	.short	0x0100
        /*031e*/ 	.byte	0x05
	.zero		1


	//   ....[35]....
        /*0320*/ 	.word	0x00000b40
        /*0324*/ 	.word	0x000000ff
        /*0328*/ 	.word	0x00000120
        /*032c*/ 	.short	0x0100
        /*032e*/ 	.byte	0x05
	.zero		1


	//   ....[36]....
        /*0330*/ 	.word	0x00000b50
        /*0334*/ 	.word	0x000000ff
        /*0338*/ 	.word	0x00000118
        /*033c*/ 	.short	0x0100
        /*033e*/ 	.byte	0x05
	.zero		1


	//   ....[37]....
        /*0340*/ 	.word	0x00000b60
        /*0344*/ 	.word	0x000000ff
        /*0348*/ 	.word	0x00000128
        /*034c*/ 	.short	0x0100
        /*034e*/ 	.byte	0x05
	.zero		1


	//   ....[38]....
        /*0350*/ 	.word	0x00000c90
        /*0354*/ 	.word	0x000000ff
        /*0358*/ 	.word	0x00000130
        /*035c*/ 	.short	0x0100
        /*035e*/ 	.byte	0x07
	.zero		1


	//   ....[39]....
        /*0360*/ 	.word	0x00000ca0
        /*0364*/ 	.word	0x000000ff
        /*0368*/ 	.word	0x00000150
        /*036c*/ 	.short	0x0100
        /*036e*/ 	.byte	0x07
	.zero		1


	//   ....[40]....
        /*0370*/ 	.word	0x00000cb0
        /*0374*/ 	.word	0x000000ff
        /*0378*/ 	.word	0x00000138
        /*037c*/ 	.short	0x0100
        /*037e*/ 	.byte	0x07
	.zero		1


	//   ....[41]....
        /*0380*/ 	.word	0x00000cc0
        /*0384*/ 	.word	0x000000ff
        /*0388*/ 	.word	0x00000158
        /*038c*/ 	.short	0x0100
        /*038e*/ 	.byte	0x07
	.zero		1


	//   ....[42]....
        /*0390*/ 	.word	0x00000cd0
        /*0394*/ 	.word	0x000000ff
        /*0398*/ 	.word	0x00000140
        /*039c*/ 	.short	0x0100
        /*039e*/ 	.byte	0x07
	.zero		1


	//   ....[43]....
        /*03a0*/ 	.word	0x00000ce0
        /*03a4*/ 	.word	0x000000ff
        /*03a8*/ 	.word	0x00000160
        /*03ac*/ 	.short	0x0100
        /*03ae*/ 	.byte	0x07
	.zero		1


	//   ....[44]....
        /*03b0*/ 	.word	0x00000cf0
        /*03b4*/ 	.word	0x000000ff
        /*03b8*/ 	.word	0x00000148
        /*03bc*/ 	.short	0x0100
        /*03be*/ 	.byte	0x07
	.zero		1


	//   ....[45]....
        /*03c0*/ 	.word	0x00000d00
        /*03c4*/ 	.word	0x000000ff
        /*03c8*/ 	.word	0x00000168
        /*03cc*/ 	.short	0x0100
        /*03ce*/ 	.byte	0x07
	.zero		1


	//   ....[46]....
        /*03d0*/ 	.word	0x00000df0
        /*03d4*/ 	.word	0x000000ff
        /*03d8*/ 	.word	0x00000170
        /*03dc*/ 	.short	0x0100
        /*03de*/ 	.byte	0x05
	.zero		1


	//   ....[47]....
        /*03e0*/ 	.word	0x00000e00
        /*03e4*/ 	.word	0x000000ff
        /*03e8*/ 	.word	0x00000180
        /*03ec*/ 	.short	0x0100
        /*03ee*/ 	.byte	0x05
	.zero		1


	//   ....[48]....
        /*03f0*/ 	.word	0x00000e10
        /*03f4*/ 	.word	0x000000ff
        /*03f8*/ 	.word	0x00000178
        /*03fc*/ 	.short	0x0100
        /*03fe*/ 	.byte	0x05
	.zero		1


	//   ....[49]....
        /*0400*/ 	.word	0x00000e20
        /*0404*/ 	.word	0x000000ff
        /*0408*/ 	.word	0x00000188
        /*040c*/ 	.short	0x0100
        /*040e*/ 	.byte	0x05
	.zero		1


	//   ....[50]....
        /*0410*/ 	.word	0x000016f0
        /*0414*/ 	.word	0x00000002
        /*0418*/ 	.word	0x00000180
        /*041c*/ 	.short	0x010a
        /*041e*/ 	.byte	0xff
	.zero		1


	//   ....[51]....
        /*0420*/ 	.word	0x00001720
        /*0424*/ 	.word	0x00000002
        /*0428*/ 	.word	0x00000170
        /*042c*/ 	.short	0x0101
        /*042e*/ 	.byte	0xff
	.zero		1


	//   ....[52]....
        /*0430*/ 	.word	0x000017f0
        /*0434*/ 	.word	0x000000ff
        /*0438*/ 	.word	0x00000068
        /*043c*/ 	.short	0x010a
        /*043e*/ 	.byte	0x08
	.zero		1


	//   ....[53]....
        /*0440*/ 	.word	0x00001890
        /*0444*/ 	.word	0x000000ff
        /*0448*/ 	.word	0x00000068
        /*044c*/ 	.short	0x010a
        /*044e*/ 	.byte	0x21
	.zero		1


	//   ....[54]....
        /*0450*/ 	.word	0x000019f0
        /*0454*/ 	.word	0x000000ff
        /*0458*/ 	.word	0x00000068
        /*045c*/ 	.short	0x010a
        /*045e*/ 	.byte	0x08
	.zero		1


	//   ....[55]....
        /*0460*/ 	.word	0x00001ae0
        /*0464*/ 	.word	0x000000ff
        /*0468*/ 	.word	0x00000108
        /*046c*/ 	.short	0x0101
        /*046e*/ 	.byte	0x04
	.zero		1


	//   ....[56]....
        /*0470*/ 	.word	0x00001b00
        /*0474*/ 	.word	0x000000ff
        /*0478*/ 	.word	0x00000068
        /*047c*/ 	.short	0x010a
        /*047e*/ 	.byte	0x08
	.zero		1


	//   ....[57]....
        /*0480*/ 	.word	0x00001b80
        /*0484*/ 	.word	0x000000ff
        /*0488*/ 	.word	0x00000068
        /*048c*/ 	.short	0x010a
        /*048e*/ 	.byte	0x11
	.zero		1


	//   ....[58]....
        /*0490*/ 	.word	0x00001ce0
        /*0494*/ 	.word	0x000000ff
        /*0498*/ 	.word	0x00000068
        /*049c*/ 	.short	0x010a
        /*049e*/ 	.byte	0x08
	.zero		1


	//   ....[59]....
        /*04a0*/ 	.word	0x00001e00
        /*04a4*/ 	.word	0x00000002
        /*04a8*/ 	.word	0x00000110
        /*04ac*/ 	.short	0x010a
        /*04ae*/ 	.byte	0xff
	.zero		1


	//   ....[60]....
        /*04b0*/ 	.word	0x00001ec0
        /*04b4*/ 	.word	0x00000002
        /*04b8*/ 	.word	0x00000000
        /*04bc*/ 	.short	0x0101
        /*04be*/ 	.byte	0xff
	.zero		1


	//   ....[61]....
        /*04c0*/ 	.word	0x00002420
        /*04c4*/ 	.word	0x000000ff
        /*04c8*/ 	.word	0x00000000
        /*04cc*/ 	.short	0x010a
        /*04ce*/ 	.byte	0x05
	.zero		1


	//   ....[62]....
        /*04d0*/ 	.word	0x000024b0
        /*04d4*/ 	.word	0x000000ff
        /*04d8*/ 	.word	0x00000000
        /*04dc*/ 	.short	0x010a
        /*04de*/ 	.byte	0x05
	.zero		1


	//   ....[63]....
        /*04e0*/ 	.word	0x00002540
        /*04e4*/ 	.word	0x000000ff
        /*04e8*/ 	.word	0x00000000
        /*04ec*/ 	.short	0x010a
        /*04ee*/ 	.byte	0x05
	.zero		1


	//   ....[64]....
        /*04f0*/ 	.word	0x000025d0
        /*04f4*/ 	.word	0x000000ff
        /*04f8*/ 	.word	0x00000000
        /*04fc*/ 	.short	0x010a
        /*04fe*/ 	.byte	0x05
	.zero		1


	//   ....[65]....
        /*0500*/ 	.word	0x00002660
        /*0504*/ 	.word	0x000000ff
        /*0508*/ 	.word	0x00000000
        /*050c*/ 	.short	0x010a
        /*050e*/ 	.byte	0x05
	.zero		1


	//   ....[66]....
        /*0510*/ 	.word	0x000026f0
        /*0514*/ 	.word	0x000000ff
        /*0518*/ 	.word	0x00000000
        /*051c*/ 	.short	0x010a
        /*051e*/ 	.byte	0x05
	.zero		1


	//   ....[67]....
        /*0520*/ 	.word	0x00002780
        /*0524*/ 	.word	0x000000ff
        /*0528*/ 	.word	0x00000000
        /*052c*/ 	.short	0x010a
        /*052e*/ 	.byte	0x05
	.zero		1


	//   ....[68]....
        /*0530*/ 	.word	0x00002810
        /*0534*/ 	.word	0x000000ff
        /*0538*/ 	.word	0x00000000
        /*053c*/ 	.short	0x010a
        /*053e*/ 	.byte	0x05
	.zero		1


	//   ....[69]....
        /*0540*/ 	.word	0x000028a0
        /*0544*/ 	.word	0x000000ff
        /*0548*/ 	.word	0x00000000
        /*054c*/ 	.short	0x010a
        /*054e*/ 	.byte	0x05
	.zero		1


	//   ....[70]....
        /*0550*/ 	.word	0x00002930
        /*0554*/ 	.word	0x000000ff
        /*0558*/ 	.word	0x00000000
        /*055c*/ 	.short	0x010a
        /*055e*/ 	.byte	0x05
	.zero		1


	//   ....[71]....
        /*0560*/ 	.word	0x000029c0
        /*0564*/ 	.word	0x000000ff
        /*0568*/ 	.word	0x00000000
        /*056c*/ 	.short	0x010a
        /*056e*/ 	.byte	0x05
	.zero		1


	//   ....[72]....
        /*0570*/ 	.word	0x00002a50
        /*0574*/ 	.word	0x000000ff
        /*0578*/ 	.word	0x00000000
        /*057c*/ 	.short	0x010a
        /*057e*/ 	.byte	0x05
	.zero		1


	//   ....[73]....
        /*0580*/ 	.word	0x00002af0
        /*0584*/ 	.word	0x00000000
        /*0588*/ 	.word	0x00000000
        /*058c*/ 	.short	0x010a
        /*058e*/ 	.byte	0xff
	.zero		1


	//   ....[74]....
        /*0590*/ 	.word	0x00002c10
        /*0594*/ 	.word	0x00000000
        /*0598*/ 	.word	0x00000170
        /*059c*/ 	.short	0x010a
        /*059e*/ 	.byte	0xff
	.zero		1


	//   ....[75]....
        /*05a0*/ 	.word	0x00002c80
        /*05a4*/ 	.word	0x00000000
        /*05a8*/ 	.word	0x00000000
        /*05ac*/ 	.short	0x0101
        /*05ae*/ 	.byte	0xff
	.zero		1


	//   ....[76]....
        /*05b0*/ 	.word	0x00002ca0
        /*05b4*/ 	.word	0x000000ff
        /*05b8*/ 	.word	0x00000120
        /*05bc*/ 	.short	0x010a
        /*05be*/ 	.byte	0x05
	.zero		1


	//   ....[77]....
        /*05c0*/ 	.word	0x00002dc0
        /*05c4*/ 	.word	0x00000000
        /*05c8*/ 	.word	0x00000110
        /*05cc*/ 	.short	0x010a
        /*05ce*/ 	.byte	0xff
	.zero		1


	//   ....[78]....
        /*05d0*/ 	.word	0x00002ec0
        /*05d4*/ 	.word	0x00000000
        /*05d8*/ 	.word	0x00000000
        /*05dc*/ 	.short	0x0101
        /*05de*/ 	.byte	0xff
	.zero		1


	//   ....[79]....
        /*05e0*/ 	.word	0x00002f50
        /*05e4*/ 	.word	0x000000ff
        /*05e8*/ 	.word	0x00000120
        /*05ec*/ 	.short	0x0106
        /*05ee*/ 	.byte	0x05
	.zero		1


	//   ....[80]....
        /*05f0*/ 	.word	0x00002f70
        /*05f4*/ 	.word	0x000000ff
        /*05f8*/ 	.word	0x00000120
        /*05fc*/ 	.short	0x010a
        /*05fe*/ 	.byte	0x05
	.zero		1


	//   ....[81]....
        /*0600*/ 	.word	0x00003000
        /*0604*/ 	.word	0x000000ff
        /*0608*/ 	.word	0x00000120
        /*060c*/ 	.short	0x0106
        /*060e*/ 	.byte	0x04
	.zero		1


	//   ....[82]....
        /*0610*/ 	.word	0x00003040
        /*0614*/ 	.word	0x00000000
        /*0618*/ 	.word	0x00000120
        /*061c*/ 	.short	0x010a
        /*061e*/ 	.byte	0xff
	.zero		1


	//   ....[83]....
        /*0620*/ 	.word	0x00003580
        /*0624*/ 	.word	0x00000000
        /*0628*/ 	.word	0x00000110
        /*062c*/ 	.short	0x010a
        /*062e*/ 	.byte	0xff
	.zero		1


	//   ....[84]....
        /*0630*/ 	.word	0x00003680
        /*0634*/ 	.word	0x00000003
        /*0638*/ 	.word	0x00000000
        /*063c*/ 	.short	0x0101
        /*063e*/ 	.byte	0xff
	.zero		1


	//   ....[85]....
        /*0640*/ 	.word	0x00003690
        /*0644*/ 	.word	0x000000ff
        /*0648*/ 	.word	0x00000000
        /*064c*/ 	.short	0x010a
        /*064e*/ 	.byte	0x06
	.zero		1


	//   ....[86]....
        /*0650*/ 	.word	0x00003710
        /*0654*/ 	.word	0x000000ff
        /*0658*/ 	.word	0x00000150
        /*065c*/ 	.short	0x010a
        /*065e*/ 	.byte	0x07
	.zero		1


	//   ....[87]....
        /*0660*/ 	.word	0x000037f0
        /*0664*/ 	.word	0x000000ff
        /*0668*/ 	.word	0x00000000
        /*066c*/ 	.short	0x010a
        /*066e*/ 	.byte	0x06
	.zero		1


	//   ....[88]....
        /*0670*/ 	.word	0x00003920
        /*0674*/ 	.word	0x000000ff
        /*0678*/ 	.word	0x00000000
        /*067c*/ 	.short	0x010a
        /*067e*/ 	.byte	0x1a
	.zero		1


	//   ....[89]....
        /*0680*/ 	.word	0x00003bc0
        /*0684*/ 	.word	0x000000ff
        /*0688*/ 	.word	0x00000000
        /*068c*/ 	.short	0x010a
        /*068e*/ 	.byte	0x06
	.zero		1


	//   ....[90]....
        /*0690*/ 	.word	0x00003c50
        /*0694*/ 	.word	0x000000ff
        /*0698*/ 	.word	0x00000000
        /*069c*/ 	.short	0x010a
        /*069e*/ 	.byte	0x06
	.zero		1


	//   ....[91]....
        /*06a0*/ 	.word	0x00003ce0
        /*06a4*/ 	.word	0x000000ff
        /*06a8*/ 	.word	0x00000000
        /*06ac*/ 	.short	0x010a
        /*06ae*/ 	.byte	0x06
	.zero		1


	//   ....[92]....
        /*06b0*/ 	.word	0x00003d70
        /*06b4*/ 	.word	0x000000ff
        /*06b8*/ 	.word	0x00000000
        /*06bc*/ 	.short	0x010a
        /*06be*/ 	.byte	0x07
	.zero		1


	//   ....[93]....
        /*06c0*/ 	.word	0x000041a0
        /*06c4*/ 	.word	0x00000000
        /*06c8*/ 	.word	0x00000110
        /*06cc*/ 	.short	0x010a
        /*06ce*/ 	.byte	0xff
	.zero		1


	//   ....[94]....
        /*06d0*/ 	.word	0x00004260
        /*06d4*/ 	.word	0x00000000
        /*06d8*/ 	.word	0x00000000
        /*06dc*/ 	.short	0x0101
        /*06de*/ 	.byte	0xff
	.zero		1


	//   ....[95]....
        /*06e0*/ 	.word	0x00004580
        /*06e4*/ 	.word	0x000000ff
        /*06e8*/ 	.word	0x00000108
        /*06ec*/ 	.short	0x010a
        /*06ee*/ 	.byte	0x07
	.zero		1


	//   ....[96]....
        /*06f0*/ 	.word	0x000047a0
        /*06f4*/ 	.word	0x000000ff
        /*06f8*/ 	.word	0x000000e8
        /*06fc*/ 	.short	0x010a
        /*06fe*/ 	.byte	0x0f
	.zero		1


	//   ....[97]....
        /*0700*/ 	.word	0x000049a0
        /*0704*/ 	.word	0x000000ff
        /*0708*/ 	.word	0x000000d0
        /*070c*/ 	.short	0x010b
        /*070e*/ 	.byte	0x0f
	.zero		1


	//   ....[98]....
        /*0710*/ 	.word	0x000049f0
        /*0714*/ 	.word	0x000000ff
        /*0718*/ 	.word	0x00000000
        /*071c*/ 	.short	0x0101
        /*071e*/ 	.byte	0x10
	.zero		1


	//   ....[99]....
        /*0720*/ 	.word	0x00004a30
        /*0724*/ 	.word	0x000000ff
        /*0728*/ 	.word	0x000000e8
        /*072c*/ 	.short	0x010a
        /*072e*/ 	.byte	0x0d
	.zero		1


	//   ....[100]....
        /*0730*/ 	.word	0x00004c70
        /*0734*/ 	.word	0x000000ff
        /*0738*/ 	.word	0x000000d0
        /*073c*/ 	.short	0x010b
        /*073e*/ 	.byte	0x0d
	.zero		1


	//   ....[101]....
        /*0740*/ 	.word	0x00004ce0
        /*0744*/ 	.word	0x000000ff
        /*0748*/ 	.word	0x00000000
        /*074c*/ 	.short	0x0101
        /*074e*/ 	.byte	0x0f
	.zero		1


	//   ....[102]....
        /*0750*/ 	.word	0x00004d30
        /*0754*/ 	.word	0x000000ff
        /*0758*/ 	.word	0x00000000
        /*075c*/ 	.short	0x010a
        /*075e*/ 	.byte	0x04
	.zero		1


	//   ....[103]....
        /*0760*/ 	.word	0x00004dc0
        /*0764*/ 	.word	0x000000ff
        /*0768*/ 	.word	0x00000000
        /*076c*/ 	.short	0x010a
        /*076e*/ 	.byte	0x04
	.zero		1


	//   ....[104]....
        /*0770*/ 	.word	0x00004e60
        /*0774*/ 	.word	0x00000000
        /*0778*/ 	.word	0x00000000
        /*077c*/ 	.short	0x010a
        /*077e*/ 	.byte	0xff
	.zero		1


	//   ....[105]....
        /*0780*/ 	.word	0x000051d0
        /*0784*/ 	.word	0x00000000
        /*0788*/ 	.word	0x00000110
        /*078c*/ 	.short	0x010a
        /*078e*/ 	.byte	0xff
	.zero		1


	//   ....[106]....
        /*0790*/ 	.word	0x000052e0
        /*0794*/ 	.word	0x00000000
        /*0798*/ 	.word	0x00000000
        /*079c*/ 	.short	0x0101
        /*079e*/ 	.byte	0xff
	.zero		1


	//   ....[107]....
        /*07a0*/ 	.word	0x00005cf0
        /*07a4*/ 	.word	0x00000002
        /*07a8*/ 	.word	0x000000d0
        /*07ac*/ 	.short	0x010a
        /*07ae*/ 	.byte	0xff
	.zero		1


	//   ....[108]....
        /*07b0*/ 	.word	0x00005d30
        /*07b4*/ 	.word	0x0000002c
        /*07b8*/ 	.word	0x00000130
        /*07bc*/ 	.short	0x010a
        /*07be*/ 	.byte	0xff
	.zero		1


	//   ....[109]....
        /*07c0*/ 	.word	0x00005e20
        /*07c4*/ 	.word	0x00000002
        /*07c8*/ 	.word	0x000000d0
        /*07cc*/ 	.short	0x010a
        /*07ce*/ 	.byte	0xff
	.zero		1


	//   ....[110]....
        /*07d0*/ 	.word	0x00005fb0
        /*07d4*/ 	.word	0x0000002c
        /*07d8*/ 	.word	0x00000130
        /*07dc*/ 	.short	0x010a
        /*07de*/ 	.byte	0xff
	.zero		1


	//   ....[111]....
        /*07e0*/ 	.word	0x00006770
        /*07e4*/ 	.word	0x00000000
        /*07e8*/ 	.word	0x00000000
        /*07ec*/ 	.short	0x0101
        /*07ee*/ 	.byte	0xff
	.zero		1


	//   ....[112]....
        /*07f0*/ 	.word	0x00006780
        /*07f4*/ 	.word	0x00000002
        /*07f8*/ 	.word	0x000000d0
        /*07fc*/ 	.short	0x010a
        /*07fe*/ 	.byte	0xff
	.zero		1


	//   ....[113]....
        /*0800*/ 	.word	0x00006840
        /*0804*/ 	.word	0x00000002
        /*0808*/ 	.word	0x000000d0
        /*080c*/ 	.short	0x010a
        /*080e*/ 	.byte	0xff
	.zero		1


	//   ....[114]....
        /*0810*/ 	.word	0x00006ba0
        /*0814*/ 	.word	0x000000ff
        /*0818*/ 	.word	0x00000000
        /*081c*/ 	.short	0x0101
        /*081e*/ 	.byte	0x05
	.zero		1


	//   ....[115]....
        /*0820*/ 	.word	0x00007130
        /*0824*/ 	.word	0x00000000
        /*0828*/ 	.word	0x00000000
        /*082c*/ 	.short	0x0101
        /*082e*/ 	.byte	0xff
	.zero		1


	//   ....[116]....
        /*0830*/ 	.word	0x000073a0
        /*0834*/ 	.word	0x000000ff
        /*0838*/ 	.word	0x00000000
        /*083c*/ 	.short	0x0101
        /*083e*/ 	.byte	0x04
	.zero		1


	//   ....[117]....
        /*0840*/ 	.word	0x000073c0
        /*0844*/ 	.word	0x00000002
        /*0848*/ 	.word	0x00000180
        /*084c*/ 	.short	0x010a
        /*084e*/ 	.byte	0xff
	.zero		1


	//   ....[118]....
        /*0850*/ 	.word	0x00007420
        /*0854*/ 	.word	0x00000002
        /*0858*/ 	.word	0x00000068
        /*085c*/ 	.short	0x010a
        /*085e*/ 	.byte	0xff
	.zero		1


	//   ....[119]....
        /*0860*/ 	.word	0x00007480
        /*0864*/ 	.word	0x00000002
        /*0868*/ 	.word	0x00000068
        /*086c*/ 	.short	0x010a
        /*086e*/ 	.byte	0xff
	.zero		1


	//   ....[120]....
        /*0870*/ 	.word	0x000074d0
        /*0874*/ 	.word	0x00000002
        /*0878*/ 	.word	0x00000110
        /*087c*/ 	.short	0x010a
        /*087e*/ 	.byte	0xff
	.zero		1


	//   ....[121]....
        /*0880*/ 	.word	0x00007530
        /*0884*/ 	.word	0x00000000
        /*0888*/ 	.word	0x00000000
        /*088c*/ 	.short	0x010a
        /*088e*/ 	.byte	0xff
	.zero		1


	//   ....[122]....
        /*0890*/ 	.word	0x00007590
        /*0894*/ 	.word	0x00000000
        /*0898*/ 	.word	0x00000000
        /*089c*/ 	.short	0x010a
        /*089e*/ 	.byte	0xff
	.zero		1


	//   ....[123]....
        /*08a0*/ 	.word	0x000075f0
        /*08a4*/ 	.word	0x00000000
        /*08a8*/ 	.word	0x00000000
        /*08ac*/ 	.short	0x010a
        /*08ae*/ 	.byte	0xff
	.zero		1


	//   ....[124]....
        /*08b0*/ 	.word	0x00007650
        /*08b4*/ 	.word	0x00000000
        /*08b8*/ 	.word	0x00000000
        /*08bc*/ 	.short	0x010a
        /*08be*/ 	.byte	0xff
	.zero		1


	//   ....[125]....
        /*08c0*/ 	.word	0x000076b0
        /*08c4*/ 	.word	0x00000000
        /*08c8*/ 	.word	0x00000000
        /*08cc*/ 	.short	0x010a
        /*08ce*/ 	.byte	0xff
	.zero		1


	//   ....[126]....
        /*08d0*/ 	.word	0x00007710
        /*08d4*/ 	.word	0x00000000
        /*08d8*/ 	.word	0x00000000
        /*08dc*/ 	.short	0x010a
        /*08de*/ 	.byte	0xff
	.zero		1


	//   ....[127]....
        /*08e0*/ 	.word	0x00007770
        /*08e4*/ 	.word	0x00000000
        /*08e8*/ 	.word	0x00000000
        /*08ec*/ 	.short	0x010a
        /*08ee*/ 	.byte	0xff
	.zero		1


	//   ....[128]....
        /*08f0*/ 	.word	0x000077d0
        /*08f4*/ 	.word	0x00000000
        /*08f8*/ 	.word	0x00000000
        /*08fc*/ 	.short	0x010a
        /*08fe*/ 	.byte	0xff
	.zero		1


	//   ....[129]....
        /*0900*/ 	.word	0x00007830
        /*0904*/ 	.word	0x00000000
        /*0908*/ 	.word	0x00000000
        /*090c*/ 	.short	0x010a
        /*090e*/ 	.byte	0xff
	.zero		1


	//   ....[130]....
        /*0910*/ 	.word	0x00007890
        /*0914*/ 	.word	0x00000000
        /*0918*/ 	.word	0x00000000
        /*091c*/ 	.short	0x010a
        /*091e*/ 	.byte	0xff
	.zero		1


	//   ....[131]....
        /*0920*/ 	.word	0x000078f0
        /*0924*/ 	.word	0x00000000
        /*0928*/ 	.word	0x00000000
        /*092c*/ 	.short	0x010a
        /*092e*/ 	.byte	0xff
	.zero		1


	//   ....[132]....
        /*0930*/ 	.word	0x00007950
        /*0934*/ 	.word	0x00000000
        /*0938*/ 	.word	0x00000000
        /*093c*/ 	.short	0x010a
        /*093e*/ 	.byte	0xff
	.zero		1


	//   ....[133]....
        /*0940*/ 	.word	0x000079a0
        /*0944*/ 	.word	0x00000000
        /*0948*/ 	.word	0x00000170
        /*094c*/ 	.short	0x010a
        /*094e*/ 	.byte	0xff
	.zero		1


	//   ....[134]....
        /*0950*/ 	.word	0x00007a00
        /*0954*/ 	.word	0x00000000
        /*0958*/ 	.word	0x00000120
        /*095c*/ 	.short	0x010a
        /*095e*/ 	.byte	0xff
	.zero		1


	//   ....[135]....
        /*0960*/ 	.word	0x00007a50
        /*0964*/ 	.word	0x00000000
        /*0968*/ 	.word	0x00000110
        /*096c*/ 	.short	0x010a
        /*096e*/ 	.byte	0xff
	.zero		1


	//   ....[136]....
        /*0970*/ 	.word	0x00007ab0
        /*0974*/ 	.word	0x00000000
        /*0978*/ 	.word	0x00000120
        /*097c*/ 	.short	0x010a
        /*097e*/ 	.byte	0xff
	.zero		1


	//   ....[137]....
        /*0980*/ 	.word	0x00007b00
        /*0984*/ 	.word	0x00000000
        /*0988*/ 	.word	0x00000110
        /*098c*/ 	.short	0x010a
        /*098e*/ 	.byte	0xff
	.zero		1


	//   ....[138]....
        /*0990*/ 	.word	0x00007b60
        /*0994*/ 	.word	0x00000002
        /*0998*/ 	.word	0x00000150
        /*099c*/ 	.short	0x010a
        /*099e*/ 	.byte	0xff
	.zero		1


	//   ....[139]....
        /*09a0*/ 	.word	0x00007bc0
        /*09a4*/ 	.word	0x00000000
        /*09a8*/ 	.word	0x00000000
        /*09ac*/ 	.short	0x010a
        /*09ae*/ 	.byte	0xff
	.zero		1


	//   ....[140]....
        /*09b0*/ 	.word	0x00007c20
        /*09b4*/ 	.word	0x00000000
        /*09b8*/ 	.word	0x00000000
        /*09bc*/ 	.short	0x010a
        /*09be*/ 	.byte	0xff
	.zero		1


	//   ....[141]....
        /*09c0*/ 	.word	0x00007c80
        /*09c4*/ 	.word	0x00000000
        /*09c8*/ 	.word	0x00000000
        /*09cc*/ 	.short	0x010a
        /*09ce*/ 	.byte	0xff
	.zero		1


	//   ....[142]....
        /*09d0*/ 	.word	0x00007ce0
        /*09d4*/ 	.word	0x00000000
        /*09d8*/ 	.word	0x00000000
        /*09dc*/ 	.short	0x010a
        /*09de*/ 	.byte	0xff
	.zero		1


	//   ....[143]....
        /*09e0*/ 	.word	0x00007d40
        /*09e4*/ 	.word	0x00000000
        /*09e8*/ 	.word	0x00000000
        /*09ec*/ 	.short	0x010a
        /*09ee*/ 	.byte	0xff
	.zero		1


	//   ....[144]....
        /*09f0*/ 	.word	0x00007d90
        /*09f4*/ 	.word	0x00000000
        /*09f8*/ 	.word	0x00000110
        /*09fc*/ 	.short	0x010a
        /*09fe*/ 	.byte	0xff
	.zero		1


	//   ....[145]....
        /*0a00*/ 	.word	0x00007df0
        /*0a04*/ 	.word	0x00000000
        /*0a08*/ 	.word	0x00000108
        /*0a0c*/ 	.short	0x010a
        /*0a0e*/ 	.byte	0xff
	.zero		1


	//   ....[146]....
        /*0a10*/ 	.word	0x00007e50
        /*0a14*/ 	.word	0x00000000
        /*0a18*/ 	.word	0x000000e8
        /*0a1c*/ 	.short	0x010a
        /*0a1e*/ 	.byte	0xff
	.zero		1


	//   ....[147]....
        /*0a20*/ 	.word	0x00007eb0
        /*0a24*/ 	.word	0x00000000
        /*0a28*/ 	.word	0x000000e8
        /*0a2c*/ 	.short	0x010a
        /*0a2e*/ 	.byte	0xff
	.zero		1


	//   ....[148]....
        /*0a30*/ 	.word	0x00007f10
        /*0a34*/ 	.word	0x00000000
        /*0a38*/ 	.word	0x00000000
        /*0a3c*/ 	.short	0x010a
        /*0a3e*/ 	.byte	0xff
	.zero		1


	//   ....[149]....
        /*0a40*/ 	.word	0x00007f70
        /*0a44*/ 	.word	0x00000000
        /*0a48*/ 	.word	0x00000000
        /*0a4c*/ 	.short	0x010a
        /*0a4e*/ 	.byte	0xff
	.zero		1


	//   ....[150]....
        /*0a50*/ 	.word	0x00007fc0
        /*0a54*/ 	.word	0x00000000
        /*0a58*/ 	.word	0x00000110
        /*0a5c*/ 	.short	0x010a
        /*0a5e*/ 	.byte	0xff
	.zero		1


	//   ....[151]....
        /*0a60*/ 	.word	0x00008010
        /*0a64*/ 	.word	0x00000002
        /*0a68*/ 	.word	0x000000d0
        /*0a6c*/ 	.short	0x010a
        /*0a6e*/ 	.byte	0xff
	.zero		1


	//   ....[152]....
        /*0a70*/ 	.word	0x00008060
        /*0a74*/ 	.word	0x0000002c
        /*0a78*/ 	.word	0x00000130
        /*0a7c*/ 	.short	0x010a
        /*0a7e*/ 	.byte	0xff
	.zero		1


	//   ....[153]....
        /*0a80*/ 	.word	0x000080b0
        /*0a84*/ 	.word	0x00000002
        /*0a88*/ 	.word	0x000000d0
        /*0a8c*/ 	.short	0x010a
        /*0a8e*/ 	.byte	0xff
	.zero		1


	//----- nvinfo : EIATTR_NUM_MBARRIERS
	.align		4
.L_47:
        /*0a90*/ 	.byte	0x03, 0x38
        /*0a92*/ 	.short	0x0032


	//----- nvinfo : EIATTR_EXIT_INSTR_OFFSETS
	.align		4
        /*0a94*/ 	.byte	0x04, 0x1c
        /*0a96*/ 	.short	(.L_49 - .L_48)


	//   ....[0]....
.L_48:
        /*0a98*/ 	.word	0x00002b20


	//   ....[1]....
        /*0a9c*/ 	.word	0x00003010


	//   ....[2]....
        /*0aa0*/ 	.word	0x00003070


	//   ....[3]....
        /*0aa4*/ 	.word	0x00003fd0


	//   ....[4]....
        /*0aa8*/ 	.word	0x00004e90


	//   ....[5]....
        /*0aac*/ 	.word	0x00004ed0


	//   ....[6]....
        /*0ab0*/ 	.word	0x00007290


	//   ....[7]....
        /*0ab4*/ 	.word	0x00007310


	//   ....[8]....
        /*0ab8*/ 	.word	0x00007340


	//   ....[9]....
        /*0abc*/ 	.word	0x000073b0


	//----- nvinfo : EIATTR_MAX_THREADS
	.align		4
.L_49:
        /*0ac0*/ 	.byte	0x04, 0x05
        /*0ac2*/ 	.short	(.L_51 - .L_50)
.L_50:
        /*0ac4*/ 	.word	0x00000100
        /*0ac8*/ 	.word	0x00000001
        /*0acc*/ 	.word	0x00000001


	//----- nvinfo : EIATTR_CRS_STACK_SIZE
	.align		4
.L_51:
        /*0ad0*/ 	.byte	0x04, 0x1e
        /*0ad2*/ 	.short	(.L_53 - .L_52)
.L_52:
        /*0ad4*/ 	.word	0x00000000


	//----- nvinfo : EIATTR_CBANK_PARAM_SIZE
	.align		4
.L_53:
        /*0ad8*/ 	.byte	0x03, 0x19
        /*0ada*/ 	.short	0x0800


	//----- nvinfo : EIATTR_PARAM_CBANK
	.align		4
        /*0adc*/ 	.byte	0x04, 0x0a
        /*0ade*/ 	.short	(.L_55 - .L_54)
	.align		4
.L_54:
        /*0ae0*/ 	.word	index@(.nv.constant0._ZN7cutlass13device_kernelINS_4gemm6kernel13GemmUniversalIN4cute5tupleIJiiiiEEENS1_10collective13CollectiveMmaINS1_35MainloopSm100TmaUmmaWarpSpecializedILi13ELi2ELi4ENS5_IJNS4_1CILi1EEESB_SB_EEEEENS5_IJNSA_ILi64EEESE_SE_EEENS_10bfloat16_tENS5_IJlSB_lEEESG_SH_NS4_8TiledMMAINS4_8MMA_AtomIJNS4_20SM100_MMA_F16BF16_SSISG_SG_fLi64ELi64ELNS4_4UMMA5MajorE0ELSM_0ELNSL_7ScaleInE0ELSN_0EEEEEENS4_6LayoutISC_NS5_IJNSA_ILi0EEESR_SR_EEEEENS5_IJNS4_10UnderscoreESU_SU_EEEEENS4_13SM90_TMA_LOADENS4_14ComposedLayoutINS4_7SwizzleILi3ELi4ELi3EEENS4_18smem_ptr_flag_bitsILi16EEENSQ_INS5_IJNSA_ILi8EEESE_EEENS5_IJSE_SB_EEEEEEEvNS4_8identityESX_S17_vS18_EENS_8epilogue10collective18CollectiveEpilogueINS1A_23Sm100TmaWarpSpecializedILi3ELi2ELi16ELb1ELb0EEEJSF_NS5_IJNSQ_ISE_SB_EENSQ_INSA_ILi32EEESB_EEEEESG_SH_SG_SH_NS1A_6fusion15FusionCallbacksIS1E_NS1J_17LinearCombinationISG_fSG_fLNS_15FloatRoundStyleE2EEESF_S1I_JEEENS4_5SM1004TMEM4LOAD26SM100_TMEM_LOAD_16dp256b4xESX_NSY_INSZ_ILi2ELi4ELi3EEES12_NSQ_INS5_IJS13_S1G_EEENS5_IJS1G_SB_EEEEEEENS4_17SM75_U32x4_LDSM_NENS4_14SM90_TMA_STOREES1X_NS4_17SM90_U32x4_STSM_NENS4_39AutoVectorizingCopyWithAssumedAlignmentILi128EEEEEEvvEEEEvNT_6ParamsE)
        /*0ae4*/ 	.short	0x0380
        /*0ae6*/ 	.short	0x0800


	//----- nvinfo : EIATTR_SW_WAR
	.align		4
.L_55:
        /*0ae8*/ 	.byte	0x04, 0x36
        /*0aea*/ 	.short	(.L_57 - .L_56)
.L_56:
        /*0aec*/ 	.word	0x00000008
.L_57:


//--------------------- .nv.callgraph             --------------------------
	.section	.nv.callgraph,"",@"SHT_CUDA_CALLGRAPH"
	.align	4
	.sectionentsize	8
	.align		4
        /*0000*/ 	.word	0x00000000
	.align		4
        /*0004*/ 	.word	0xffffffff
	.align		4
        /*0008*/ 	.word	index@(_ZN7cutlass13device_kernelINS_4gemm6kernel13GemmUniversalIN4cute5tupleIJiiiiEEENS1_10collective13CollectiveMmaINS1_35MainloopSm100TmaUmmaWarpSpecializedILi13ELi2ELi4ENS5_IJNS4_1CILi1EEESB_SB_EEEEENS5_IJNSA_ILi64EEESE_SE_EEENS_10bfloat16_tENS5_IJlSB_lEEESG_SH_NS4_8TiledMMAINS4_8MMA_AtomIJNS4_20SM100_MMA_F16BF16_SSISG_SG_fLi64ELi64ELNS4_4UMMA5MajorE0ELSM_0ELNSL_7ScaleInE0ELSN_0EEEEEENS4_6LayoutISC_NS5_IJNSA_ILi0EEESR_SR_EEEEENS5_IJNS4_10UnderscoreESU_SU_EEEEENS4_13SM90_TMA_LOADENS4_14ComposedLayoutINS4_7SwizzleILi3ELi4ELi3EEENS4_18smem_ptr_flag_bitsILi16EEENSQ_INS5_IJNSA_ILi8EEESE_EEENS5_IJSE_SB_EEEEEEEvNS4_8identityESX_S17_vS18_EENS_8epilogue10collective18CollectiveEpilogueINS1A_23Sm100TmaWarpSpecializedILi3ELi2ELi16ELb1ELb0EEEJSF_NS5_IJNSQ_ISE_SB_EENSQ_INSA_ILi32EEESB_EEEEESG_SH_SG_SH_NS1A_6fusion15FusionCallbacksIS1E_NS1J_17LinearCombinationISG_fSG_fLNS_15FloatRoundStyleE2EEESF_S1I_JEEENS4_5SM1004TMEM4LOAD26SM100_TMEM_LOAD_16dp256b4xESX_NSY_INSZ_ILi2ELi4ELi3EEES12_NSQ_INS5_IJS13_S1G_EEENS5_IJS1G_SB_EEEEEEENS4_17SM75_U32x4_LDSM_NENS4_14SM90_TMA_STOREES1X_NS4_17SM90_U32x4_STSM_NENS4_39AutoVectorizingCopyWithAssumedAlignmentILi128EEEEEEvvEEEEvNT_6ParamsE)
	.align		4
        /*000c*/ 	.word	index@(__assertfail)
	.align		4
        /*0010*/ 	.word	0x00000000
	.align		4
        /*0014*/ 	.word	0xfffffffe
	.align		4
        /*0018*/ 	.word	0x00000000
	.align		4
        /*001c*/ 	.word	0xfffffffd
	.align		4
        /*0020*/ 	.word	0x00000000
	.align		4
        /*0024*/ 	.word	0xfffffffc


//--------------------- .nv.constant4             --------------------------
	.section	.nv.constant4,"a",@progbits
	.align	8
	.align		8
.nv.constant4:
        /*0000*/ 	.dword	__assertfail
	.align		8
        /*0008*/ 	.dword	__unnamed_1
	.align		8
        /*0010*/ 	.dword	__unnamed_2
	.align		8
        /*0018*/ 	.dword	_ZN40_INTERNAL_2cdad907_4_k_cu_f155f58e_253484cuda3std3__45__cpo5beginE
	.align		8
        /*0020*/ 	.dword	_ZN40_INTERNAL_2cdad907_4_k_cu_f155f58e_253484cuda3std3__45__cpo3endE
	.align		8
        /*0028*/ 	.dword	_ZN40_INTERNAL_2cdad907_4_k_cu_f155f58e_253484cuda3std3__45__cpo6cbeginE
	.align		8
        /*0030*/ 	.dword	_ZN40_INTERNAL_2cdad907_4_k_cu_f155f58e_253484cuda3std3__45__cpo4cendE
	.align		8
        /*0038*/ 	.dword	_ZN40_INTERNAL_2cdad907_4_k_cu_f155f58e_253484cuda3std3__442_GLOBAL__N__2cdad907_4_k_cu_f155f58e_253486ignoreE
	.align		8
        /*0040*/ 	.dword	_ZN40_INTERNAL_2cdad907_4_k_cu_f155f58e_253484cuda3std3__419piecewise_constructE
	.align		8
        /*0048*/ 	.dword	_ZN40_INTERNAL_2cdad907_4_k_cu_f155f58e_253484cuda3std3__48in_placeE
	.align		8
        /*0050*/ 	.dword	_ZN40_INTERNAL_2cdad907_4_k_cu_f155f58e_253484cuda3std6ranges3__45__cpo4swapE
	.align		8
        /*0058*/ 	.dword	_ZN40_INTERNAL_2cdad907_4_k_cu_f155f58e_253484cuda3std6ranges3__45__cpo9iter_moveE
	.align		8
        /*0060*/ 	.dword	_ZN40_INTERNAL_2cdad907_4_k_cu_f155f58e_253484cute7productE
	.align		8
        /*0068*/ 	.dword	_ZN40_INTERNAL_2cdad907_4_k_cu_f155f58e_253484cute1_E
	.align		8
        /*0070*/ 	.dword	$str$25
	.align		8
        /*0078*/ 	.dword	$str$26
	.align		8
        /*0080*/ 	.dword	$str$27
	.align		8
        /*0088*/ 	.dword	$str$28


//--------------------- .text._ZN7cutlass13device_kernelINS_4gemm6kernel13GemmUniversalIN4cute5tupleIJiiiiEEENS1_10collective13CollectiveMmaINS1_35MainloopSm100TmaUmmaWarpSpecializedILi13ELi2ELi4ENS5_IJNS4_1CILi1EEESB_SB_EEEEENS5_IJNSA_ILi64EEESE_SE_EEENS_10bfloat16_tENS5_IJlSB_lEEESG_SH_NS4_8TiledMMAINS4_8MMA_AtomIJNS4_20SM100_MMA_F16BF16_SSISG_SG_fLi64ELi64ELNS4_4UMMA5MajorE0ELSM_0ELNSL_7ScaleInE0ELSN_0EEEEEENS4_6LayoutISC_NS5_IJNSA_ILi0EEESR_SR_EEEEENS5_IJNS4_10UnderscoreESU_SU_EEEEENS4_13SM90_TMA_LOADENS4_14ComposedLayoutINS4_7SwizzleILi3ELi4ELi3EEENS4_18smem_ptr_flag_bitsILi16EEENSQ_INS5_IJNSA_ILi8EEESE_EEENS5_IJSE_SB_EEEEEEEvNS4_8identityESX_S17_vS18_EENS_8epilogue10collective18CollectiveEpilogueINS1A_23Sm100TmaWarpSpecializedILi3ELi2ELi16ELb1ELb0EEEJSF_NS5_IJNSQ_ISE_SB_EENSQ_INSA_ILi32EEESB_EEEEESG_SH_SG_SH_NS1A_6fusion15FusionCallbacksIS1E_NS1J_17LinearCombinationISG_fSG_fLNS_15FloatRoundStyleE2EEESF_S1I_JEEENS4_5SM1004TMEM4LOAD26SM100_TMEM_LOAD_16dp256b4xESX_NSY_INSZ_ILi2ELi4ELi3EEES12_NSQ_INS5_IJS13_S1G_EEENS5_IJS1G_SB_EEEEEEENS4_17SM75_U32x4_LDSM_NENS4_14SM90_TMA_STOREES1X_NS4_17SM90_U32x4_STSM_NENS4_39AutoVectorizingCopyWithAssumedAlignmentILi128EEEEEEvvEEEEvNT_6ParamsE --------------------------
	.section	.text._ZN7cutlass13device_kernelINS_4gemm6kernel13GemmUniversalIN4cute5tupleIJiiiiEEENS1_10collective13CollectiveMmaINS1_35MainloopSm100TmaUmmaWarpSpecializedILi13ELi2ELi4ENS5_IJNS4_1CILi1EEESB_SB_EEEEENS5_IJNSA_ILi64EEESE_SE_EEENS_10bfloat16_tENS5_IJlSB_lEEESG_SH_NS4_8TiledMMAINS4_8MMA_AtomIJNS4_20SM100_MMA_F16BF16_SSISG_SG_fLi64ELi64ELNS4_4UMMA5MajorE0ELSM_0ELNSL_7ScaleInE0ELSN_0EEEEEENS4_6LayoutISC_NS5_IJNSA_ILi0EEESR_SR_EEEEENS5_IJNS4_10UnderscoreESU_SU_EEEEENS4_13SM90_TMA_LOADENS4_14ComposedLayoutINS4_7SwizzleILi3ELi4ELi3EEENS4_18smem_ptr_flag_bitsILi16EEENSQ_INS5_IJNSA_ILi8EEESE_EEENS5_IJSE_SB_EEEEEEEvNS4_8identityESX_S17_vS18_EENS_8epilogue10collective18CollectiveEpilogueINS1A_23Sm100TmaWarpSpecializedILi3ELi2ELi16ELb1ELb0EEEJSF_NS5_IJNSQ_ISE_SB_EENSQ_INSA_ILi32EEESB_EEEEESG_SH_SG_SH_NS1A_6fusion15FusionCallbacksIS1E_NS1J_17LinearCombinationISG_fSG_fLNS_15FloatRoundStyleE2EEESF_S1I_JEEENS4_5SM1004TMEM4LOAD26SM100_TMEM_LOAD_16dp256b4xESX_NSY_INSZ_ILi2ELi4ELi3EEES12_NSQ_INS5_IJS13_S1G_EEENS5_IJS1G_SB_EEEEEEENS4_17SM75_U32x4_LDSM_NENS4_14SM90_TMA_STOREES1X_NS4_17SM90_U32x4_STSM_NENS4_39AutoVectorizingCopyWithAssumedAlignmentILi128EEEEEEvvEEEEvNT_6ParamsE,"ax",@progbits
	.align	128
.text._ZN7cutlass13device_kernelINS_4gemm6kernel13GemmUniversalIN4cute5tupleIJiiiiEEENS1_10collective13CollectiveMmaINS1_35MainloopSm100TmaUmmaWarpSpecializedILi13ELi2ELi4ENS5_IJNS4_1CILi1EEESB_SB_EEEEENS5_IJNSA_ILi64EEESE_SE_EEENS_10bfloat16_tENS5_IJlSB_lEEESG_SH_NS4_8TiledMMAINS4_8MMA_AtomIJNS4_20SM100_MMA_F16BF16_SSISG_SG_fLi64ELi64ELNS4_4UMMA5MajorE0ELSM_0ELNSL_7ScaleInE0ELSN_0EEEEEENS4_6LayoutISC_NS5_IJNSA_ILi0EEESR_SR_EEEEENS5_IJNS4_10UnderscoreESU_SU_EEEEENS4_13SM90_TMA_LOADENS4_14ComposedLayoutINS4_7SwizzleILi3ELi4ELi3EEENS4_18smem_ptr_flag_bitsILi16EEENSQ_INS5_IJNSA_ILi8EEESE_EEENS5_IJSE_SB_EEEEEEEvNS4_8identityESX_S17_vS18_EENS_8epilogue10collective18CollectiveEpilogueINS1A_23Sm100TmaWarpSpecializedILi3ELi2ELi16ELb1ELb0EEEJSF_NS5_IJNSQ_ISE_SB_EENSQ_INSA_ILi32EEESB_EEEEESG_SH_SG_SH_NS1A_6fusion15FusionCallbacksIS1E_NS1J_17LinearCombinationISG_fSG_fLNS_15FloatRoundStyleE2EEESF_S1I_JEEENS4_5SM1004TMEM4LOAD26SM100_TMEM_LOAD_16dp256b4xESX_NSY_INSZ_ILi2ELi4ELi3EEES12_NSQ_INS5_IJS13_S1G_EEENS5_IJS1G_SB_EEEEEEENS4_17SM75_U32x4_LDSM_NENS4_14SM90_TMA_STOREES1X_NS4_17SM90_U32x4_STSM_NENS4_39AutoVectorizingCopyWithAssumedAlignmentILi128EEEEEEvvEEEEvNT_6ParamsE:
        .type           _ZN7cutlass13device_kernelINS_4gemm6kernel13GemmUniversalIN4cute5tupleIJiiiiEEENS1_10collective13CollectiveMmaINS1_35MainloopSm100TmaUmmaWarpSpecializedILi13ELi2ELi4ENS5_IJNS4_1CILi1EEESB_SB_EEEEENS5_IJNSA_ILi64EEESE_SE_EEENS_10bfloat16_tENS5_IJlSB_lEEESG_SH_NS4_8TiledMMAINS4_8MMA_AtomIJNS4_20SM100_MMA_F16BF16_SSISG_SG_fLi64ELi64ELNS4_4UMMA5MajorE0ELSM_0ELNSL_7ScaleInE0ELSN_0EEEEEENS4_6LayoutISC_NS5_IJNSA_ILi0EEESR_SR_EEEEENS5_IJNS4_10UnderscoreESU_SU_EEEEENS4_13SM90_TMA_LOADENS4_14ComposedLayoutINS4_7SwizzleILi3ELi4ELi3EEENS4_18smem_ptr_flag_bitsILi16EEENSQ_INS5_IJNSA_ILi8EEESE_EEENS5_IJSE_SB_EEEEEEEvNS4_8identityESX_S17_vS18_EENS_8epilogue10collective18CollectiveEpilogueINS1A_23Sm100TmaWarpSpecializedILi3ELi2ELi16ELb1ELb0EEEJSF_NS5_IJNSQ_ISE_SB_EENSQ_INSA_ILi32EEESB_EEEEESG_SH_SG_SH_NS1A_6fusion15FusionCallbacksIS1E_NS1J_17LinearCombinationISG_fSG_fLNS_15FloatRoundStyleE2EEESF_S1I_JEEENS4_5SM1004TMEM4LOAD26SM100_TMEM_LOAD_16dp256b4xESX_NSY_INSZ_ILi2ELi4ELi3EEES12_NSQ_INS5_IJS13_S1G_EEENS5_IJS1G_SB_EEEEEEENS4_17SM75_U32x4_LDSM_NENS4_14SM90_TMA_STOREES1X_NS4_17SM90_U32x4_STSM_NENS4_39AutoVectorizingCopyWithAssumedAlignmentILi128EEEEEEvvEEEEvNT_6ParamsE,@function
        .size           _ZN7cutlass13device_kernelINS_4gemm6kernel13GemmUniversalIN4cute5tupleIJiiiiEEENS1_10collective13CollectiveMmaINS1_35MainloopSm100TmaUmmaWarpSpecializedILi13ELi2ELi4ENS5_IJNS4_1CILi1EEESB_SB_EEEEENS5_IJNSA_ILi64EEESE_SE_EEENS_10bfloat16_tENS5_IJlSB_lEEESG_SH_NS4_8TiledMMAINS4_8MMA_AtomIJNS4_20SM100_MMA_F16BF16_SSISG_SG_fLi64ELi64ELNS4_4UMMA5MajorE0ELSM_0ELNSL_7ScaleInE0ELSN_0EEEEEENS4_6LayoutISC_NS5_IJNSA_ILi0EEESR_SR_EEEEENS5_IJNS4_10UnderscoreESU_SU_EEEEENS4_13SM90_TMA_LOADENS4_14ComposedLayoutINS4_7SwizzleILi3ELi4ELi3EEENS4_18smem_ptr_flag_bitsILi16EEENSQ_INS5_IJNSA_ILi8EEESE_EEENS5_IJSE_SB_EEEEEEEvNS4_8identityESX_S17_vS18_EENS_8epilogue10collective18CollectiveEpilogueINS1A_23Sm100TmaWarpSpecializedILi3ELi2ELi16ELb1ELb0EEEJSF_NS5_IJNSQ_ISE_SB_EENSQ_INSA_ILi32EEESB_EEEEESG_SH_SG_SH_NS1A_6fusion15FusionCallbacksIS1E_NS1J_17LinearCombinationISG_fSG_fLNS_15FloatRoundStyleE2EEESF_S1I_JEEENS4_5SM1004TMEM4LOAD26SM100_TMEM_LOAD_16dp256b4xESX_NSY_INSZ_ILi2ELi4ELi3EEES12_NSQ_INS5_IJS13_S1G_EEENS5_IJS1G_SB_EEEEEEENS4_17SM75_U32x4_LDSM_NENS4_14SM90_TMA_STOREES1X_NS4_17SM90_U32x4_STSM_NENS4_39AutoVectorizingCopyWithAssumedAlignmentILi128EEEEEEvvEEEEvNT_6ParamsE,(.L_x_182 - _ZN7cutlass13device_kernelINS_4gemm6kernel13GemmUniversalIN4cute5tupleIJiiiiEEENS1_10collective13CollectiveMmaINS1_35MainloopSm100TmaUmmaWarpSpecializedILi13ELi2ELi4ENS5_IJNS4_1CILi1EEESB_SB_EEEEENS5_IJNSA_ILi64EEESE_SE_EEENS_10bfloat16_tENS5_IJlSB_lEEESG_SH_NS4_8TiledMMAINS4_8MMA_AtomIJNS4_20SM100_MMA_F16BF16_SSISG_SG_fLi64ELi64ELNS4_4UMMA5MajorE0ELSM_0ELNSL_7ScaleInE0ELSN_0EEEEEENS4_6LayoutISC_NS5_IJNSA_ILi0EEESR_SR_EEEEENS5_IJNS4_10UnderscoreESU_SU_EEEEENS4_13SM90_TMA_LOADENS4_14ComposedLayoutINS4_7SwizzleILi3ELi4ELi3EEENS4_18smem_ptr_flag_bitsILi16EEENSQ_INS5_IJNSA_ILi8EEESE_EEENS5_IJSE_SB_EEEEEEEvNS4_8identityESX_S17_vS18_EENS_8epilogue10collective18CollectiveEpilogueINS1A_23Sm100TmaWarpSpecializedILi3ELi2ELi16ELb1ELb0EEEJSF_NS5_IJNSQ_ISE_SB_EENSQ_INSA_ILi32EEESB_EEEEESG_SH_SG_SH_NS1A_6fusion15FusionCallbacksIS1E_NS1J_17LinearCombinationISG_fSG_fLNS_15FloatRoundStyleE2EEESF_S1I_JEEENS4_5SM1004TMEM4LOAD26SM100_TMEM_LOAD_16dp256b4xESX_NSY_INSZ_ILi2ELi4ELi3EEES12_NSQ_INS5_IJS13_S1G_EEENS5_IJS1G_SB_EEEEEEENS4_17SM75_U32x4_LDSM_NENS4_14SM90_TMA_STOREES1X_NS4_17SM90_U32x4_STSM_NENS4_39AutoVectorizingCopyWithAssumedAlignmentILi128EEEEEEvvEEEEvNT_6ParamsE)
        .other          _ZN7cutlass13device_kernelINS_4gemm6kernel13GemmUniversalIN4cute5tupleIJiiiiEEENS1_10collective13CollectiveMmaINS1_35MainloopSm100TmaUmmaWarpSpecializedILi13ELi2ELi4ENS5_IJNS4_1CILi1EEESB_SB_EEEEENS5_IJNSA_ILi64EEESE_SE_EEENS_10bfloat16_tENS5_IJlSB_lEEESG_SH_NS4_8TiledMMAINS4_8MMA_AtomIJNS4_20SM100_MMA_F16BF16_SSISG_SG_fLi64ELi64ELNS4_4UMMA5MajorE0ELSM_0ELNSL_7ScaleInE0ELSN_0EEEEEENS4_6LayoutISC_NS5_IJNSA_ILi0EEESR_SR_EEEEENS5_IJNS4_10UnderscoreESU_SU_EEEEENS4_13SM90_TMA_LOADENS4_14ComposedLayoutINS4_7SwizzleILi3ELi4ELi3EEENS4_18smem_ptr_flag_bitsILi16EEENSQ_INS5_IJNSA_ILi8EEESE_EEENS5_IJSE_SB_EEEEEEEvNS4_8identityESX_S17_vS18_EENS_8epilogue10collective18CollectiveEpilogueINS1A_23Sm100TmaWarpSpecializedILi3ELi2ELi16ELb1ELb0EEEJSF_NS5_IJNSQ_ISE_SB_EENSQ_INSA_ILi32EEESB_EEEEESG_SH_SG_SH_NS1A_6fusion15FusionCallbacksIS1E_NS1J_17LinearCombinationISG_fSG_fLNS_15FloatRoundStyleE2EEESF_S1I_JEEENS4_5SM1004TMEM4LOAD26SM100_TMEM_LOAD_16dp256b4xESX_NSY_INSZ_ILi2ELi4ELi3EEES12_NSQ_INS5_IJS13_S1G_EEENS5_IJS1G_SB_EEEEEEENS4_17SM75_U32x4_LDSM_NENS4_14SM90_TMA_STOREES1X_NS4_17SM90_U32x4_STSM_NENS4_39AutoVectorizingCopyWithAssumedAlignmentILi128EEEEEEvvEEEEvNT_6ParamsE,@"STO_CUDA_ENTRY STV_DEFAULT"
_ZN7cutlass13device_kernelINS_4gemm6kernel13GemmUniversalIN4cute5tupleIJiiiiEEENS1_10collective13CollectiveMmaINS1_35MainloopSm100TmaUmmaWarpSpecializedILi13ELi2ELi4ENS5_IJNS4_1CILi1EEESB_SB_EEEEENS5_IJNSA_ILi64EEESE_SE_EEENS_10bfloat16_tENS5_IJlSB_lEEESG_SH_NS4_8TiledMMAINS4_8MMA_AtomIJNS4_20SM100_MMA_F16BF16_SSISG_SG_fLi64ELi64ELNS4_4UMMA5MajorE0ELSM_0ELNSL_7ScaleInE0ELSN_0EEEEEENS4_6LayoutISC_NS5_IJNSA_ILi0EEESR_SR_EEEEENS5_IJNS4_10UnderscoreESU_SU_EEEEENS4_13SM90_TMA_LOADENS4_14ComposedLayoutINS4_7SwizzleILi3ELi4ELi3EEENS4_18smem_ptr_flag_bitsILi16EEENSQ_INS5_IJNSA_ILi8EEESE_EEENS5_IJSE_SB_EEEEEEEvNS4_8identityESX_S17_vS18_EENS_8epilogue10collective18CollectiveEpilogueINS1A_23Sm100TmaWarpSpecializedILi3ELi2ELi16ELb1ELb0EEEJSF_NS5_IJNSQ_ISE_SB_EENSQ_INSA_ILi32EEESB_EEEEESG_SH_SG_SH_NS1A_6fusion15FusionCallbacksIS1E_NS1J_17LinearCombinationISG_fSG_fLNS_15FloatRoundStyleE2EEESF_S1I_JEEENS4_5SM1004TMEM4LOAD26SM100_TMEM_LOAD_16dp256b4xESX_NSY_INSZ_ILi2ELi4ELi3EEES12_NSQ_INS5_IJS13_S1G_EEENS5_IJS1G_SB_EEEEEEENS4_17SM75_U32x4_LDSM_NENS4_14SM90_TMA_STOREES1X_NS4_17SM90_U32x4_STSM_NENS4_39AutoVectorizingCopyWithAssumedAlignmentILi128EEEEEEvvEEEEvNT_6ParamsE:
[----:B------:R-:W1:Y:S01]  /*0000*/  LDC R1, c[0x0][0x37c] ;  /* 0x0000df00ff017b82 */ /* 0x000e620000000800 */
[----:B------:R-:W2:Y:S01]  /*0010*/  S2R R70, SR_TID.X ;  /* 0x0000000000467919 */ /* 0x000ea20000002100 */
[----:B------:R-:W3:Y:S01]  /*0020*/  LDCU.64 UR4, c[0x0][0x890] ;  /* 0x00011200ff0477ac */ /* 0x000ee20008000a00 */
[----:B------:R-:W-:Y:S02]  /*0030*/  PRMT R60, RZ, 0x7610, R60 ;  /* 0x00007610ff3c7816 */ /* 0x000fe4000000003c */
[----:B------:R-:W-:Y:S01]  /*0040*/  ELECT P5, URZ, PT ;  /* 0x0000000000ff782f */ /* 0x000fe200038a0000 */
[----:B------:R-:W4:Y:S01]  /*0050*/  LDCU.64 UR46, c[0x0][0x358] ;  /* 0x00006b00ff2e77ac */ /* 0x000f220008000a00 */
[----:B---3--:R-:W-:-:S04]  /*0060*/  UISETP.NE.U32.AND UP0, UPT, UR4, URZ, UPT ;  /* 0x000000ff0400728c */ /* 0x008fc8000bf05070 */
[----:B------:R-:W-:Y:S01]  /*0070*/  UISETP.NE.AND.EX UP0, UPT, UR5, URZ, UPT, UP0 ;  /* 0x000000ff0500728c */ /* 0x000fe2000bf05300 */
[----:B--2---:R-:W-:-:S05]  /*0080*/  SHF.R.U32.HI R65, RZ, 0x5, R70 ;  /* 0x00000005ff417819 */ /* 0x004fca0000011646 */
[----:B------:R-:W2:Y:S02]  /*0090*/  SHFL.IDX PT, R0, R65, RZ, 0x1f ;  /* 0x00001fff41007589 */ /* 0x000ea400000e0000 */
[----:B--2---:R-:W-:Y:S01]  /*00a0*/  R2UR UR8, R0 ;  /* 0x00000000000872ca */ /* 0x004fe200000e0000 */
[----:B-1--4-:R-:W-:-:S14]  /*00b0*/  BRA.U UP0, `(.L_x_0) ;  /* 0x00000001002c7547 */ /* 0x012fdc000b800000 */
[----:B------:R-:W1:Y:S02]  /*00c0*/  LDCU.64 UR6, c[0x0][0x888] ;  /* 0x00011100ff0677ac */ /* 0x000e640008000a00 */
[----:B-1----:R-:W-:-:S04]  /*00d0*/  UISETP.NE.U32.AND UP0, UPT, UR6, URZ, UPT ;  /* 0x000000ff0600728c */ /* 0x002fc8000bf05070 */
[----:B------:R-:W-:-:S09]  /*00e0*/  UISETP.NE.AND.EX UP0, UPT, UR7, URZ, UPT, UP0 ;  /* 0x000000ff0700728c */ /* 0x000fd2000bf05300 */
[----:B------:R-:W-:Y:S05]  /*00f0*/  BRA.U !UP0, `(.L_x_1) ;  /* 0x0000000108107547 */ /* 0x000fea000b800000 */
[----:B------:R-:W1:Y:S02]  /*0100*/  LDC.64 R2, c[0x0][0x888] ;  /* 0x00022200ff027b82 */ /* 0x000e640000000a00 */
[----:B-1----:R1:W5:Y:S01]  /*0110*/  LDG.E R35, desc[UR46][R2.64] ;  /* 0x0000002e02237981 */ /* 0x002362000c1e1900 */
[----:B------:R-:W-:Y:S01]  /*0120*/  HFMA2 R60, -RZ, RZ, 0, 5.9604644775390625e-08 ;  /* 0x00000001ff3c7431 */ /* 0x000fe200000001ff */
[----:B------:R-:W-:Y:S05]  /*0130*/  BRA `(.L_x_0) ;  /* 0x00000000000c7947 */ /* 0x000fea0003800000 */
.L_x_1:
[----:B------:R-:W1:Y:S01]  /*0140*/  LDCU UR6, c[0x0][0x880] ;  /* 0x00011000ff0677ac */ /* 0x000e620008000800 */
[----:B------:R-:W-:Y:S01]  /*0150*/  HFMA2 R60, -RZ, RZ, 0, 5.9604644775390625e-08 ;  /* 0x00000001ff3c7431 */ /* 0x000fe200000001ff */
[----:B-1----:R-:W-:-:S07]  /*0160*/  MOV R35, UR6 ;  /* 0x0000000600237c02 */ /* 0x002fce0008000f00 */
.L_x_0:
[----:B------:R-:W2:Y:S02]  /*0170*/  LDCU.64 UR6, c[0x0][0x8b0] ;  /* 0x00011600ff0677ac */ /* 0x000ea40008000a00 */
[----:B--2---:R-:W-:-:S04]  /*0180*/  UISETP.NE.U32.AND UP0, UPT, UR6, URZ, UPT ;  /* 0x000000ff0600728c */ /* 0x004fc8000bf05070 */
[----:B------:R-:W-:-:S09]  /*0190*/  UISETP.NE.AND.EX UP0, UPT, UR7, URZ, UPT, UP0 ;  /* 0x000000ff0700728c */ /* 0x000fd2000bf05300 */
[----:B------:R-:W-:Y:S05]  /*01a0*/  BRA.U UP0, `(.L_x_2) ;  /* 0x0000000100247547 */ /* 0x000fea000b800000 */
[----:B------:R-:W2:Y:S02]  /*01b0*/  LDCU.64 UR6, c[0x0][0x8a8] ;  /* 0x00011500ff0677ac */ /* 0x000ea40008000a00 */
[----:B--2---:R-:W-:-:S04]  /*01c0*/  UISETP.NE.U32.AND UP0, UPT, UR6, URZ, UPT ;  /* 0x000000ff0600728c */ /* 0x004fc8000bf05070 */
[----:B------:R-:W-:-:S09]  /*01d0*/  UISETP.NE.AND.EX UP0, UPT, UR7, URZ, UPT, UP0 ;  /* 0x000000ff0700728c */ /* 0x000fd2000bf05300 */
[----:B------:R-:W-:Y:S05]  /*01e0*/  BRA.U !UP0, `(.L_x_3) ;  /* 0x00000001080c7547 */ /* 0x000fea000b800000 */
[----:B-1----:R-:W1:Y:S02]  /*01f0*/  LDC.64 R2, c[0x0][0x8a8] ;  /* 0x00022a00ff027b82 */ /* 0x002e640000000a00 */
[----:B-1----:R2:W5:Y:S01]  /*0200*/  LDG.E R33, desc[UR46][R2.64] ;  /* 0x0000002e02217981 */ /* 0x002562000c1e1900 */
[----:B------:R-:W-:Y:S05]  /*0210*/  BRA `(.L_x_2) ;  /* 0x0000000000087947 */ /* 0x000fea0003800000 */
.L_x_3:
[----:B------:R-:W2:Y:S02]  /*0220*/  LDCU UR6, c[0x0][0x8a0] ;  /* 0x00011400ff0677ac */ /* 0x000ea40008000800 */
[----:B--2---:R-:W-:Y:S02]  /*0230*/  MOV R33, UR6 ;  /* 0x0000000600217c02 */ /* 0x004fe40008000f00 */
.L_x_2:
[----:B------:R-:W-:Y:S01]  /*0240*/  IMAD.U32 R0, RZ, RZ, UR8 ;  /* 0x00000008ff007e24 */ /* 0x000fe2000f8e00ff */
[----:B------:R-:W-:Y:S04]  /*0250*/  BSSY.RECONVERGENT B0, `(.L_x_4) ;  /* 0x000000c000007945 */ /* 0x000fe80003800200 */
[C---:B------:R-:W-:Y:S02]  /*0260*/  ISETP.NE.OR P1, PT, R0.reuse, 0x1, !P5 ;  /* 0x000000010000780c */ /* 0x040fe40006f25670 */
[----:B------:R-:W-:-:S11]  /*0270*/  ISETP.NE.OR P0, PT, R0, 0x3, !P5 ;  /* 0x000000030000780c */ /* 0x000fd60006f05670 */
[----:B------:R-:W-:Y:S05]  /*0280*/  @P1 BRA `(.L_x_5) ;  /* 0x0000000000201947 */ /* 0x000fea0003800000 */
[----:B------:R-:W3:Y:S02]  /*0290*/  LDCU.64 UR6, c[0x0][0x348] ;  /* 0x00006900ff0677ac */ /* 0x000ee40008000a00 */
[----:B---3--:R-:W-:Y:S02]  /*02a0*/  UIADD3 UR10, UP1, UPT, UR6, 0x80, URZ ;  /* 0x00000080060a7890 */ /* 0x008fe4000ff3e0ff */
[----:B------:R-:W-:Y:S02]  /*02b0*/  UIADD3 UR6, UP0, UPT, UR6, 0x180, URZ ;  /* 0x0000018006067890 */ /* 0x000fe4000ff1e0ff */
[----:B------:R-:W-:Y:S02]  /*02c0*/  UIADD3.X UR11, UPT, UPT, URZ, UR7, URZ, UP1, !UPT ;  /* 0x00000007ff0b7290 */ /* 0x000fe40008ffe4ff */
[----:B------:R-:W-:-:S07]  /*02d0*/  UIADD3.X UR7, UPT, UPT, URZ, UR7, URZ, UP0, !UPT ;  /* 0x00000007ff077290 */ /* 0x000fce00087fe4ff */
[----:B------:R3:W-:Y:S02]  /*02e0*/  UTMACCTL.PF [UR10] ;  /* 0x000000000a0079b9 */ /* 0x0007e40008040000 */
[----:B------:R3:W-:Y:S02]  /*02f0*/  UTMACCTL.PF [UR6] ;  /* 0x00000000060079b9 */ /* 0x0007e40008040000 */
[----:B---3--:R-:W-:Y:S01]  /*0300*/  NOP ;  /* 0x0000000000007918 */ /* 0x008fe20000000000 */
.L_x_5:
[----:B------:R-:W-:Y:S05]  /*0310*/  BSYNC.RECONVERGENT B0 ;  /* 0x0000000000007941 */ /* 0x000fea0003800200 */
.L_x_4:
[----:B------:R-:W-:Y:S04]  /*0320*/  BSSY.RECONVERGENT B0, `(.L_x_6) ;  /* 0x000000a000007945 */ /* 0x000fe80003800200 */
        /* <DEDUP_REMOVED lines=9> */
.L_x_7:
[----:B------:R-:W-:Y:S05]  /*03c0*/  BSYNC.RECONVERGENT B0 ;  /* 0x0000000000007941 */ /* 0x000fea0003800200 */
.L_x_6:
[----:B------:R-:W3:Y:S01]  /*03d0*/  LDCU.64 UR6, c[0x0][0x888] ;  /* 0x00011100ff0677ac */ /* 0x000ee20008000a00 */
[----:B------:R-:W-:Y:S02]  /*03e0*/  UISETP.EQ.U32.AND UP1, UPT, UR4, URZ, UPT ;  /* 0x000000ff0400728c */ /* 0x000fe4000bf22070 */
[----:B------:R-:W-:Y:S02]  /*03f0*/  UPLOP3.LUT UP2, UPT, UPT, UPT, UPT, 0x80, 0x8 ;  /* 0x000000000008789c */ /* 0x000fe40003f4f070 */
[----:B---3--:R-:W-:-:S04]  /*0400*/  UISETP.NE.U32.AND UP0, UPT, UR6, URZ, UPT ;  /* 0x000000ff0600728c */ /* 0x008fc8000bf05070 */
[----:B------:R-:W-:-:S04]  /*0410*/  UISETP.NE.AND.EX UP0, UPT, UR7, URZ, UPT, UP0 ;  /* 0x000000ff0700728c */ /* 0x000fc8000bf05300 */
[----:B------:R-:W-:-:S04]  /*0420*/  UISETP.EQ.OR.EX UP3, UPT, UR5, URZ, !UP0, UP1 ;  /* 0x000000ff0500728c */ /* 0x000fc8000c762710 */
[----:B------:R-:W-:-:S05]  /*0430*/  UP2UR UR53, UPR, URZ, 0x8 ;  /* 0x00000008ff357883 */ /* 0x000fca0008000000 */
[----:B------:R-:W-:Y:S07]  /*0440*/  BRA.U !UP3, `(.L_x_8) ;  /* 0x000000010b207547 */ /* 0x000fee000b800000 */
[----:B------:R-:W-:Y:S01]  /*0450*/  UISETP.NE.U32.AND UP2, UPT, UR4, URZ, UPT ;  /* 0x000000ff0400728c */ /* 0x000fe2000bf45070 */
[----:B-----5:R-:W-:Y:S01]  /*0460*/  FSETP.NEU.AND P0, PT, R35, RZ, PT ;  /* 0x000000ff2300720b */ /* 0x020fe20003f0d000 */
[----:B------:R-:W-:Y:S02]  /*0470*/  USEL UR4, URZ, 0xffffffff, UP0 ;  /* 0xffffffffff047887 */ /* 0x000fe40008000000 */
[----:B------:R-:W-:-:S10]  /*0480*/  UISETP.NE.AND.EX UP2, UPT, UR5, URZ, UPT, UP2 ;  /* 0x000000ff0500728c */ /* 0x000fd4000bf45320 */
[----:B------:R-:W-:Y:S01]  /*0490*/  VOTEU.ANY UP1, P0 ;  /* 0x0000000000ff7886 */ /* 0x000fe20000020100 */
[----:B------:R-:W-:-:S04]  /*04a0*/  @!UP2 USEL UR4, URZ, 0xffffffff, UP1 ;  /* 0xffffffffff04a887 */ /* 0x000fc80008800000 */
[----:B------:R-:W-:-:S04]  /*04b0*/  ULOP3.LUT UR4, UR4, 0x1, URZ, 0xc0, !UPT ;  /* 0x0000000104047892 */ /* 0x000fc8000f8ec0ff */
[----:B------:R-:W-:-:S11]  /*04c0*/  UISETP.NE.U32.AND UP2, UPT, UR4, 0x1, UPT ;  /* 0x000000010400788c */ /* 0x000fd6000bf45070 */
.L_x_8:
[----:B-12---:R-:W1:Y:S01]  /*04d0*/  SHFL.IDX PT, R2, R65, RZ, 0x1f ;  /* 0x00001fff41027589 */ /* 0x006e6200000e0000 */
[----:B------:R-:W-:-:S04]  /*04e0*/  UISETP.NE.AND UP1, UPT, UR8, 0x2, UPT ;  /* 0x000000020800788c */ /* 0x000fc8000bf25270 */
[----:B------:R-:W-:Y:S01]  /*04f0*/  USEL UR6, URZ, 0x1, UP1 ;  /* 0x00000001ff067887 */ /* 0x000fe20008800000 */
[----:B-1----:R-:W-:-:S13]  /*0500*/  ISETP.NE.AND P0, PT, R2, RZ, PT ;  /* 0x000000ff0200720c */ /* 0x002fda0003f05270 */
[----:B------:R-:W-:Y:S05]  /*0510*/  @P0 BRA `(.L_x_9) ;  /* 0x00000000009c0947 */ /* 0x000fea0003800000 */
[----:B------:R-:W-:Y:S01]  /*0520*/  ELECT P0, URZ, PT ;  /* 0x0000000000ff782f */ /* 0x000fe20003800000 */
[----:B------:R-:W-:-:S12]  /*0530*/  BSSY.RECONVERGENT B0, `(.L_x_9) ;  /* 0x0000025000007945 */ /* 0x000fd80003800200 */
[----:B------:R-:W-:Y:S05]  /*0540*/  @!P0 BRA `(.L_x_10) ;  /* 0x00000000008c8947 */ /* 0x000fea0003800000 */
[----:B------:R-:W1:Y:S01]  /*0550*/  S2UR UR5, SR_CgaCtaId ;  /* 0x00000000000579c3 */ /* 0x000e620000008800 */
[----:B------:R-:W-:Y:S01]  /*0560*/  UMOV UR7, 0x400 ;  /* 0x0000040000077882 */ /* 0x000fe20000000000 */
[----:B------:R-:W-:Y:S02]  /*0570*/  UMOV UR4, 0x1 ;  /* 0x0000000100047882 */ /* 0x000fe40000000000 */
[----:B------:R-:W-:-:S04]  /*0580*/  UIADD3 UR10, UPT, UPT, -UR4, 0x100000, URZ ;  /* 0x00100000040a7890 */ /* 0x000fc8000fffe1ff */
[----:B------:R-:W-:Y:S02]  /*0590*/  USHF.L.U32 UR11, UR10, 0xb, URZ ;  /* 0x0000000b0a0b7899 */ /* 0x000fe400080006ff */
[----:B------:R-:W-:Y:S02]  /*05a0*/  USHF.L.U32 UR10, UR10, 0x1, URZ ;  /* 0x000000010a0a7899 */ /* 0x000fe400080006ff */
[----:B-1----:R-:W-:Y:S01]  /*05b0*/  ULEA UR5, UR5, UR7, 0x18 ;  /* 0x0000000705057291 */ /* 0x002fe2000f8ec0ff */
[----:B------:R-:W1:Y:S11]  /*05c0*/  FENCE.VIEW.ASYNC.S ;  /* 0x00000000000073c6 */ /* 0x000e760000000000 */
[----:B-1----:R1:W2:Y:S01]  /*05d0*/  SYNCS.EXCH.64 URZ, [UR5], UR10 ;  /* 0x0000000a05ff75b2 */ /* 0x0022a20008000100 */
[----:B------:R1:W3:Y:S01]  /*05e0*/  SYNCS.EXCH.64 URZ, [UR5+0x68], UR10 ;  /* 0x0000680a05ff75b2 */ /* 0x0002e20008000100 */
[----:B------:R1:W4:Y:S01]  /*05f0*/  SYNCS.EXCH.64 URZ, [UR5+0x8], UR10 ;  /* 0x0000080a05ff75b2 */ /* 0x0003220008000100 */
[----:B------:R1:W1:Y:S01]  /*0600*/  SYNCS.EXCH.64 URZ, [UR5+0x70], UR10 ;  /* 0x0000700a05ff75b2 */ /* 0x0002620008000100 */
        /* <DEDUP_REMOVED lines=22> */
[----:B--234-:R-:W-:Y:S01]  /*0770*/  NOP ;  /* 0x0000000000007918 */ /* 0x01cfe20000000000 */
.L_x_10:
[----:B-1----:R-:W-:Y:S05]  /*0780*/  BSYNC.RECONVERGENT B0 ;  /* 0x0000000000007941 */ /* 0x002fea0003800200 */
.L_x_9:
[----:B------:R-:W1:Y:S01]  /*0790*/  SHFL.IDX PT, R2, R65, RZ, 0x1f ;  /* 0x00001fff41027589 */ /* 0x000e6200000e0000 */
[----:B------:R-:W-:Y:S01]  /*07a0*/  NOP ;  /* 0x0000000000007918 */ /* 0x000fe20000000000 */
[----:B-1----:R-:W-:-:S13]  /*07b0*/  ISETP.NE.AND P0, PT, R2, 0x1, PT ;  /* 0x000000010200780c */ /* 0x002fda0003f05270 */
[----:B------:R-:W-:Y:S05]  /*07c0*/  @P0 BRA `(.L_x_11) ;  /* 0x0000000000500947 */ /* 0x000fea0003800000 */
[----:B------:R-:W1:Y:S01]  /*07d0*/  S2UR UR7, SR_CgaCtaId ;  /* 0x00000000000779c3 */ /* 0x000e620000008800 */
[----:B------:R-:W-:Y:S01]  /*07e0*/  UMOV UR9, 0x400 ;  /* 0x0000040000097882 */ /* 0x000fe20000000000 */
[----:B------:R-:W-:Y:S01]  /*07f0*/  UMOV UR5, 0x20 ;  /* 0x0000002000057882 */ /* 0x000fe20000000000 */
[----:B------:R-:W-:Y:S01]  /*0800*/  UMOV UR4, 0x80 ;  /* 0x0000008000047882 */ /* 0x000fe20000000000 */
[----:B------:R-:W-:-:S04]  /*0810*/  UIADD3 UR10, UPT, UPT, -UR5, 0x100000, URZ ;  /* 0x00100000050a7890 */ /* 0x000fc8000fffe1ff */
[----:B------:R-:W-:Y:S02]  /*0820*/  USHF.L.U32 UR11, UR10, 0xb, URZ ;  /* 0x0000000b0a0b7899 */ /* 0x000fe400080006ff */
[----:B------:R-:W-:Y:S02]  /*0830*/  USHF.L.U32 UR10, UR10, 0x1, URZ ;  /* 0x000000010a0a7899 */ /* 0x000fe400080006ff */
[----:B------:R-:W-:-:S04]  /*0840*/  UIADD3 UR4, UPT, UPT, -UR4, 0x100000, URZ ;  /* 0x0010000004047890 */ /* 0x000fc8000fffe1ff */
[----:B------:R-:W-:Y:S02]  /*0850*/  USHF.L.U32 UR5, UR4, 0xb, URZ ;  /* 0x0000000b04057899 */ /* 0x000fe400080006ff */
[----:B------:R-:W-:Y:S01]  /*0860*/  USHF.L.U32 UR4, UR4, 0x1, URZ ;  /* 0x0000000104047899 */ /* 0x000fe200080006ff */
[----:B------:R-:W-:Y:S01]  /*0870*/  ELECT P0, URZ, PT ;  /* 0x0000000000ff782f */ /* 0x000fe20003800000 */
[----:B-1----:R-:W-:Y:S01]  /*0880*/  ULEA UR7, UR7, UR9, 0x18 ;  /* 0x0000000907077291 */ /* 0x002fe2000f8ec0ff */
[----:B------:R-:W1:Y:S11]  /*0890*/  FENCE.VIEW.ASYNC.S ;  /* 0x00000000000073c6 */ /* 0x000e760000000000 */
[----:B-1----:R1:W2:Y:S01]  /*08a0*/  SYNCS.EXCH.64 URZ, [UR7+0xd0], UR10 ;  /* 0x0000d00a07ff75b2 */ /* 0x0022a20008000100 */
[----:B------:R1:W3:Y:S01]  /*08b0*/  SYNCS.EXCH.64 URZ, [UR7+0xe8], UR4 ;  /* 0x0000e80407ff75b2 */ /* 0x0002e20008000100 */
[----:B------:R1:W4:Y:S01]  /*08c0*/  SYNCS.EXCH.64 URZ, [UR7+0xd8], UR10 ;  /* 0x0000d80a07ff75b2 */ /* 0x0003220008000100 */
[----:B------:R1:W1:Y:S01]  /*08d0*/  SYNCS.EXCH.64 URZ, [UR7+0xf0], UR4 ;  /* 0x0000f00407ff75b2 */ /* 0x0002620008000100 */
[----:B------:R1:W1:Y:S01]  /*08e0*/  SYNCS.EXCH.64 URZ, [UR7+0xe0], UR10 ;  /* 0x0000e00a07ff75b2 */ /* 0x0002620008000100 */
[----:B------:R1:W1:Y:S01]  /*08f0*/  SYNCS.EXCH.64 URZ, [UR7+0xf8], UR4 ;  /* 0x0000f80407ff75b2 */ /* 0x0002620008000100 */
[----:B------:R-:W-:Y:S01]  /*0900*/  NOP ;  /* 0x0000000000007918 */ /* 0x000fe20000000000 */
.L_x_11:
[----:B------:R-:W2:Y:S01]  /*0910*/  SHFL.IDX PT, R2, R65, RZ, 0x1f ;  /* 0x00001fff41027589 */ /* 0x000ea200000e0000 */
[----:B------:R-:W-:Y:S01]  /*0920*/  NOP ;  /* 0x0000000000007918 */ /* 0x000fe20000000000 */
[----:B--2---:R-:W-:-:S13]  /*0930*/  ISETP.NE.AND P0, PT, R2, 0x3, PT ;  /* 0x000000030200780c */ /* 0x004fda0003f05270 */
[----:B------:R-:W-:Y:S05]  /*0940*/  @P0 BRA `(.L_x_12) ;  /* 0x0000000000300947 */ /* 0x000fea0003800000 */
[----:B-1----:R-:W1:Y:S01]  /*0950*/  S2UR UR5, SR_CgaCtaId ;  /* 0x00000000000579c3 */ /* 0x002e620000008800 */
[----:B------:R-:W-:Y:S01]  /*0960*/  UMOV UR7, 0x400 ;  /* 0x0000040000077882 */ /* 0x000fe20000000000 */
[----:B------:R-:W-:Y:S01]  /*0970*/  UMOV UR4, 0x20 ;  /* 0x0000002000047882 */ /* 0x000fe20000000000 */
[----:B------:R-:W-:Y:S01]  /*0980*/  ELECT P0, URZ, PT ;  /* 0x0000000000ff782f */ /* 0x000fe20003800000 */
[----:B------:R-:W-:-:S04]  /*0990*/  UIADD3 UR10, UPT, UPT, -UR4, 0x100000, URZ ;  /* 0x00100000040a7890 */ /* 0x000fc8000fffe1ff */
[----:B------:R-:W-:Y:S02]  /*09a0*/  USHF.L.U32 UR11, UR10, 0xb, URZ ;  /* 0x0000000b0a0b7899 */ /* 0x000fe400080006ff */
[----:B------:R-:W-:Y:S02]  /*09b0*/  USHF.L.U32 UR10, UR10, 0x1, URZ ;  /* 0x000000010a0a7899 */ /* 0x000fe400080006ff */
[----:B-1----:R-:W-:Y:S01]  /*09c0*/  ULEA UR5, UR5, UR7, 0x18 ;  /* 0x0000000705057291 */ /* 0x002fe2000f8ec0ff */
[----:B------:R-:W1:Y:S11]  /*09d0*/  FENCE.VIEW.ASYNC.S ;  /* 0x00000000000073c6 */ /* 0x000e760000000000 */
[----:B-1----:R2:W1:Y:S01]  /*09e0*/  SYNCS.EXCH.64 URZ, [UR5+0x100], UR10 ;  /* 0x0001000a05ff75b2 */ /* 0x0024620008000100 */
[----:B------:R2:W1:Y:S02]  /*09f0*/  SYNCS.EXCH.64 URZ, [UR5+0x108], UR10 ;  /* 0x0001080a05ff75b2 */ /* 0x0004640008000100 */
[----:B--2---:R-:W-:Y:S01]  /*0a00*/  NOP ;  /* 0x0000000000007918 */ /* 0x004fe20000000000 */
.L_x_12:
[----:B------:R-:W2:Y:S01]  /*0a10*/  SHFL.IDX PT, R2, R65, RZ, 0x1f ;  /* 0x00001fff41027589 */ /* 0x000ea200000e0000 */
[----:B------:R-:W-:Y:S01]  /*0a20*/  NOP ;  /* 0x0000000000007918 */ /* 0x000fe20000000000 */
[----:B--2---:R-:W-:-:S13]  /*0a30*/  ISETP.NE.AND P0, PT, R2, 0x4, PT ;  /* 0x000000040200780c */ /* 0x004fda0003f05270 */
[----:B------:R-:W-:Y:S05]  /*0a40*/  @P0 BRA `(.L_x_13) ;  /* 0x00000000004c0947 */ /* 0x000fea0003800000 */
[----:B-1----:R-:W1:Y:S01]  /*0a50*/  S2UR UR5, SR_CgaCtaId ;  /* 0x00000000000579c3 */ /* 0x002e620000008800 */
[----:B------:R-:W-:Y:S01]  /*0a60*/  UMOV UR9, 0x100 ;  /* 0x0000010000097882 */ /* 0x000fe20000000000 */
[----:B------:R-:W-:Y:S01]  /*0a70*/  UMOV UR7, 0x400 ;  /* 0x0000040000077882 */ /* 0x000fe20000000000 */
[----:B------:R-:W-:Y:S01]  /*0a80*/  USEL UR9, UR9, 0xe0, UP2 ;  /* 0x000000e009097887 */ /* 0x000fe20009000000 */
[----:B------:R-:W-:Y:S01]  /*0a90*/  UMOV UR4, 0x1 ;  /* 0x0000000100047882 */ /* 0x000fe20000000000 */
[----:B------:R-:W-:Y:S01]  /*0aa0*/  ELECT P0, URZ, PT ;  /* 0x0000000000ff782f */ /* 0x000fe20003800000 */
[----:B------:R-:W-:-:S04]  /*0ab0*/  UIADD3 UR10, UPT, UPT, -UR4, 0x100000, URZ ;  /* 0x00100000040a7890 */ /* 0x000fc8000fffe1ff */
[----:B------:R-:W-:Y:S02]  /*0ac0*/  USHF.L.U32 UR11, UR10, 0xb, URZ ;  /* 0x0000000b0a0b7899 */ /* 0x000fe400080006ff */
[----:B------:R-:W-:Y:S02]  /*0ad0*/  USHF.L.U32 UR10, UR10, 0x1, URZ ;  /* 0x000000010a0a7899 */ /* 0x000fe400080006ff */
[----:B------:R-:W-:-:S04]  /*0ae0*/  UIADD3 UR12, UPT, UPT, -UR9, 0x100000, URZ ;  /* 0x00100000090c7890 */ /* 0x000fc8000fffe1ff */
[----:B------:R-:W-:Y:S02]  /*0af0*/  USHF.L.U32 UR13, UR12, 0xb, URZ ;  /* 0x0000000b0c0d7899 */ /* 0x000fe400080006ff */
[----:B------:R-:W-:Y:S02]  /*0b00*/  USHF.L.U32 UR12, UR12, 0x1, URZ ;  /* 0x000000010c0c7899 */ /* 0x000fe400080006ff */
[----:B-1----:R-:W-:Y:S01]  /*0b10*/  ULEA UR5, UR5, UR7, 0x18 ;  /* 0x0000000705057291 */ /* 0x002fe2000f8ec0ff */
[----:B------:R-:W1:Y:S11]  /*0b20*/  FENCE.VIEW.ASYNC.S ;  /* 0x00000000000073c6 */ /* 0x000e760000000000 */
[----:B-1----:R2:W1:Y:S01]  /*0b30*/  SYNCS.EXCH.64 URZ, [UR5+0x110], UR10 ;  /* 0x0001100a05ff75b2 */ /* 0x0024620008000100 */
[----:B------:R2:W1:Y:S01]  /*0b40*/  SYNCS.EXCH.64 URZ, [UR5+0x120], UR12 ;  /* 0x0001200c05ff75b2 */ /* 0x0004620008000100 */
[----:B------:R2:W1:Y:S01]  /*0b50*/  SYNCS.EXCH.64 URZ, [UR5+0x118], UR10 ;  /* 0x0001180a05ff75b2 */ /* 0x0004620008000100 */
[----:B------:R2:W1:Y:S02]  /*0b60*/  SYNCS.EXCH.64 URZ, [UR5+0x128], UR12 ;  /* 0x0001280c05ff75b2 */ /* 0x0004640008000100 */
[----:B--2---:R-:W-:Y:S01]  /*0b70*/  NOP ;  /* 0x0000000000007918 */ /* 0x004fe20000000000 */
.L_x_13:
[----:B------:R-:W2:Y:S01]  /*0b80*/  SHFL.IDX PT, R2, R65, RZ, 0x1f ;  /* 0x00001fff41027589 */ /* 0x000ea200000e0000 */
[----:B------:R-:W-:Y:S01]  /*0b90*/  NOP ;  /* 0x0000000000007918 */ /* 0x000fe20000000000 */
[----:B--2---:R-:W-:-:S13]  /*0ba0*/  ISETP.NE.AND P0, PT, R2, 0x5, PT ;  /* 0x000000050200780c */ /* 0x004fda0003f05270 */
[----:B------:R-:W-:Y:S05]  /*0bb0*/  @P0 BRA `(.L_x_14) ;  /* 0x0000000000580947 */ /* 0x000fea0003800000 */
[----:B-1----:R-:W1:Y:S01]  /*0bc0*/  S2UR UR7, SR_CgaCtaId ;  /* 0x00000000000779c3 */ /* 0x002e620000008800 */
        /* <DEDUP_REMOVED lines=12> */
[----:B-1----:R2:W1:Y:S01]  /*0c90*/  SYNCS.EXCH.64 URZ, [UR7+0x130], UR10 ;  /* 0x0001300a07ff75b2 */ /* 0x0024620008000100 */
[----:B------:R2:W1:Y:S01]  /*0ca0*/  SYNCS.EXCH.64 URZ, [UR7+0x150], UR4 ;  /* 0x0001500407ff75b2 */ /* 0x0004620008000100 */
[----:B------:R2:W1:Y:S01]  /*0cb0*/  SYNCS.EXCH.64 URZ, [UR7+0x138], UR10 ;  /* 0x0001380a07ff75b2 */ /* 0x0004620008000100 */
[----:B------:R2:W1:Y:S01]  /*0cc0*/  SYNCS.EXCH.64 URZ, [UR7+0x158], UR4 ;  /* 0x0001580407ff75b2 */ /* 0x0004620008000100 */
[----:B------:R2:W1:Y:S01]  /*0cd0*/  SYNCS.EXCH.64 URZ, [UR7+0x140], UR10 ;  /* 0x0001400a07ff75b2 */ /* 0x0004620008000100 */
[----:B------:R2:W1:Y:S01]  /*0ce0*/  SYNCS.EXCH.64 URZ, [UR7+0x160], UR4 ;  /* 0x0001600407ff75b2 */ /* 0x0004620008000100 */
[----:B------:R2:W1:Y:S01]  /*0cf0*/  SYNCS.EXCH.64 URZ, [UR7+0x148], UR10 ;  /* 0x0001480a07ff75b2 */ /* 0x0004620008000100 */
[----:B------:R2:W1:Y:S02]  /*0d00*/  SYNCS.EXCH.64 URZ, [UR7+0x168], UR4 ;  /* 0x0001680407ff75b2 */ /* 0x0004640008000100 */
[----:B--2---:R-:W-:Y:S01]  /*0d10*/  NOP ;  /* 0x0000000000007918 */ /* 0x004fe20000000000 */
.L_x_14:
        /* <DEDUP_REMOVED lines=18> */
.L_x_15:
[----:B-1----:R-:W1:Y:S01]  /*0e40*/  S2UR UR5, SR_CTAID.X ;  /* 0x00000000000579c3 */ /* 0x002e620000002500 */
[----:B------:R-:W-:-:S05]  /*0e50*/  CS2R.32 R59, SR_CgaSize ;  /* 0x00000000003b7805 */ /* 0x000fca0000008a00 */
[----:B------:R-:W-:-:S05]  /*0e60*/  IMAD R59, R59, -0xa0, RZ ;  /* 0xffffff603b3b7824 */ /* 0x000fca00078e02ff */
[----:B------:R-:W-:-:S14]  /*0e70*/  R2UR UR9, R59 ;  /* 0x000000003b0972ca */ /* 0x000fdc00000e0000 */
[----:B------:R-:W2:Y:S01]  /*0e80*/  LDCU UR9, c[0x0][UR9+0x2b0] ;  /* 0x00005600090977ac */ /* 0x000ea20008000800 */
[----:B------:R-:W-:Y:S01]  /*0e90*/  NOP ;  /* 0x0000000000007918 */ /* 0x000fe20000000000 */
[----:B------:R-:W-:-:S05]  /*0ea0*/  CS2R.32 R59, SR_CgaSize ;  /* 0x00000000003b7805 */ /* 0x000fca0000008a00 */
[----:B------:R-:W-:-:S05]  /*0eb0*/  IMAD R59, R59, -0xa0, RZ ;  /* 0xffffff603b3b7824 */ /* 0x000fca00078e02ff */
[----:B------:R-:W-:-:S14]  /*0ec0*/  R2UR UR7, R59 ;  /* 0x000000003b0772ca */ /* 0x000fdc00000e0000 */
[----:B------:R-:W3:Y:S01]  /*0ed0*/  LDCU UR7, c[0x0][UR7+0x2b4] ;  /* 0x00005680070777ac */ /* 0x000ee20008000800 */
[----:B------:R-:W4:Y:S08]  /*0ee0*/  S2UR UR4, SR_CTAID.Y ;  /* 0x00000000000479c3 */ /* 0x000f300000002600 */
[----:B------:R-:W3:Y:S01]  /*0ef0*/  LDC R10, c[0x0][0xb24] ;  /* 0x0002c900ff0a7b82 */ /* 0x000ee20000000800 */
[----:B-1----:R-:W-:-:S02]  /*0f00*/  I2FP.F32.U32 R59, UR5 ;  /* 0x00000005003b7c45 */ /* 0x002fc40008201000 */
[----:B------:R-:W-:-:S05]  /*0f10*/  CS2R.32 R3, SR_CgaSize ;  /* 0x0000000000037805 */ /* 0x000fca0000008a00 */
[----:B------:R-:W-:-:S06]  /*0f20*/  IMAD R3, R3, -0xa0, RZ ;  /* 0xffffff6003037824 */ /* 0x000fcc00078e02ff */
[----:B------:R-:W1:Y:S01]  /*0f30*/  LDC R3, c[0x0][R3+0x2a0] ;  /* 0x0000a80003037b82 */ /* 0x000e620000000800 */
[----:B------:R-:W-:Y:S01]  /*0f40*/  MOV R21, UR5 ;  /* 0x0000000500157c02 */ /* 0x000fe20008000f00 */
[----:B--2---:R-:W-:Y:S01]  /*0f50*/  FMUL R59, R59, UR9 ;  /* 0x000000093b3b7c20 */ /* 0x004fe20008400000 */
[----:B----4-:R-:W-:Y:S02]  /*0f60*/  I2FP.F32.U32 R58, UR4 ;  /* 0x00000004003a7c45 */ /* 0x010fe40008201000 */
[----:B------:R-:W-:-:S05]  /*0f70*/  CS2R.32 R2, SR_CgaSize ;  /* 0x0000000000027805 */ /* 0x000fca0000008a00 */
[----:B------:R-:W-:-:S06]  /*0f80*/  IMAD R2, R2, -0xa0, RZ ;  /* 0xffffff6002027824 */ /* 0x000fcc00078e02ff */
[----:B------:R-:W2:Y:S01]  /*0f90*/  LDC R2, c[0x0][R2+0x2a4] ;  /* 0x0000a90002027b82 */ /* 0x000ea20000000800 */
[----:B------:R-:W-:Y:S01]  /*0fa0*/  MOV R20, UR4 ;  /* 0x0000000400147c02 */ /* 0x000fe20008000f00 */
[----:B------:R-:W4:Y:S01]  /*0fb0*/  F2I.U32.TRUNC.NTZ R59, R59 ;  /* 0x0000003b003b7305 */ /* 0x000f22000020f000 */
[----:B---3--:R-:W-:-:S05]  /*0fc0*/  FMUL R58, R58, UR7 ;  /* 0x000000073a3a7c20 */ /* 0x008fca0008400000 */
[----:B------:R-:W-:Y:S01]  /*0fd0*/  BAR.SYNC.DEFER_BLOCKING 0x0 ;  /* 0x0000000000007b1d */ /* 0x000fe20000010000 */
[----:B------:R-:W-:-:S05]  /*0fe0*/  ISETP.GE.AND P0, PT, R10, 0x1, PT ;  /* 0x000000010a00780c */ /* 0x000fca0003f06270 */
[----:B------:R-:W3:Y:S02]  /*0ff0*/  F2I.U32.TRUNC.NTZ R58, R58 ;  /* 0x0000003a003a7305 */ /* 0x000ee4000020f000 */
[----:B------:R-:W2:Y:S01]  /*1000*/  S2UR UR36, SR_CTAID.Z ;  /* 0x00000000002479c3 */ /* 0x000ea20000002700 */
[----:B----4-:R-:W-:-:S05]  /*1010*/  IADD3 R59, PT, PT, -R59, RZ, RZ ;  /* 0x000000ff3b3b7210 */ /* 0x010fca0007ffe1ff */
[----:B-1----:R-:W-:Y:S01]  /*1020*/  IMAD R59, R3, R59, UR5 ;  /* 0x00000005033b7e24 */ /* 0x002fe2000f8e023b */
[----:B---3--:R-:W-:-:S05]  /*1030*/  IADD3 R58, PT, PT, -R58, RZ, RZ ;  /* 0x000000ff3a3a7210 */ /* 0x008fca0007ffe1ff */
[----:B--2---:R-:W-:Y:S01]  /*1040*/  IMAD R58, R2, R58, UR4 ;  /* 0x00000004023a7e24 */ /* 0x004fe2000f8e023a */
[----:B------:R-:W-:Y:S06]  /*1050*/  @!P0 BRA `(.L_x_16) ;  /* 0x0000000000b88947 */ /* 0x000fec0003800000 */
[----:B------:R-:W1:Y:S01]  /*1060*/  LDC.64 R4, c[0x0][0xb18] ;  /* 0x0002c600ff047b82 */ /* 0x000e620000000a00 */
[----:B------:R-:W-:-:S07]  /*1070*/  ISETP.NE.AND P0, PT, R10, 0x1, PT ;  /* 0x000000010a00780c */ /* 0x000fce0003f05270 */
[----:B------:R-:W2:Y:S08]  /*1080*/  LDC R9, c[0x0][0xb0c] ;  /* 0x0002c300ff097b82 */ /* 0x000eb00000000800 */
[----:B------:R-:W3:Y:S08]  /*1090*/  LDC R12, c[0x0][0x370] ;  /* 0x0000dc00ff0c7b82 */ /* 0x000ef00000000800 */
[----:B------:R-:W4:Y:S01]  /*10a0*/  LDC R11, c[0x0][0x374] ;  /* 0x0000dd00ff0b7b82 */ /* 0x000f220000000800 */
[----:B-1----:R-:W-:-:S07]  /*10b0*/  ISETP.NE.AND P1, PT, R4, 0x1, PT ;  /* 0x000000010400780c */ /* 0x002fce0003f25270 */
[----:B------:R-:W3:Y:S01]  /*10c0*/  LDC.64 R6, c[0x0][0xb10] ;  /* 0x0002c400ff067b82 */ /* 0x000ee20000000a00 */
[----:B--2---:R-:W-:-:S07]  /*10d0*/  ISETP.NE.AND P2, PT, R9, 0x1, PT ;  /* 0x000000010900780c */ /* 0x004fce0003f45270 */
[----:B------:R-:W1:Y:S08]  /*10e0*/  LDC R8, c[0x0][0xb20] ;  /* 0x0002c800ff087b82 */ /* 0x000e700000000800 */
[----:B------:R-:W2:Y:S01]  /*10f0*/  LDC.64 R2, c[0x0][0xb28] ;  /* 0x0002ca00ff027b82 */ /* 0x000ea20000000a00 */
[----:B----4-:R-:W-:-:S04]  /*1100*/  IMAD.HI.U32 R13, R11, R5, RZ ;  /* 0x000000050b0d7227 */ /* 0x010fc800078e00ff */
[----:B------:R-:W-:-:S04]  /*1110*/  IMAD.HI.U32 R5, R20, R5, RZ ;  /* 0x0000000514057227 */ /* 0x000fc800078e00ff */
[----:B---3--:R-:W-:-:S05]  /*1120*/  IMAD.HI.U32 R14, R12, R6, RZ ;  /* 0x000000060c0e7227 */ /* 0x008fca00078e00ff */
[-C--:B------:R-:W-:Y:S01]  /*1130*/  @P2 SHF.R.U32.HI R12, RZ, R7.reuse, R14 ;  /* 0x00000007ff0c2219 */ /* 0x080fe2000001160e */
[----:B------:R-:W-:Y:S01]  /*1140*/  IMAD.HI.U32 R14, R21, R6, RZ ;  /* 0x00000006150e7227 */ /* 0x000fe200078e00ff */
[-C--:B-1----:R-:W-:Y:S02]  /*1150*/  @P1 SHF.R.U32.HI R11, RZ, R8.reuse, R13 ;  /* 0x00000008ff0b1219 */ /* 0x082fe4000001160d */
[----:B------:R-:W-:Y:S02]  /*1160*/  SHF.R.U32.HI R5, RZ, R8, R5 ;  /* 0x00000008ff057219 */ /* 0x000fe40000011605 */
[----:B------:R-:W-:Y:S02]  /*1170*/  SHF.R.U32.HI R14, RZ, R7, R14 ;  /* 0x00000007ff0e7219 */ /* 0x000fe4000001160e */
[----:B------:R-:W-:Y:S01]  /*1180*/  SEL R5, R20, R5, !P1 ;  /* 0x0000000514057207 */ /* 0x000fe20004800000 */
[----:B--2---:R-:W-:Y:S01]  /*1190*/  IMAD.HI.U32 R13, R11, R2, RZ ;  /* 0x000000020b0d7227 */ /* 0x004fe200078e00ff */
[----:B------:R-:W-:-:S03]  /*11a0*/  SEL R14, R21, R14, !P2 ;  /* 0x0000000e150e7207 */ /* 0x000fc60005000000 */
[----:B------:R-:W-:Y:S01]  /*11b0*/  IMAD.HI.U32 R6, R12, R2, RZ ;  /* 0x000000020c067227 */ /* 0x000fe200078e00ff */
[----:B------:R-:W-:-:S04]  /*11c0*/  @P0 SHF.R.U32.HI R11, RZ, R3, R13 ;  /* 0x00000003ff0b0219 */ /* 0x000fc8000001160d */
[----:B------:R-:W-:Y:S01]  /*11d0*/  @P0 SHF.R.U32.HI R12, RZ, R3, R6 ;  /* 0x00000003ff0c0219 */ /* 0x000fe20000011606 */
[----:B------:R-:W-:-:S04]  /*11e0*/  IMAD R11, R11, R10, RZ ;  /* 0x0000000a0b0b7224 */ /* 0x000fc800078e02ff */
[----:B------:R-:W-:Y:S01]  /*11f0*/  IMAD R6, R12, R10, RZ ;  /* 0x0000000a0c067224 */ /* 0x000fe200078e02ff */
[----:B------:R-:W-:-:S04]  /*1200*/  ISETP.GE.AND P1, PT, R5, R11, PT ;  /* 0x0000000b0500720c */ /* 0x000fc80003f26270 */
[----:B------:R-:W-:Y:S01]  /*1210*/  ISETP.GE.OR P1, PT, R14, R6, P1 ;  /* 0x000000060e00720c */ /* 0x000fe20000f26670 */
[----:B------:R-:W-:-:S05]  /*1220*/  IMAD.HI.U32 R6, R5, R2, RZ ;  /* 0x0000000205067227 */ /* 0x000fca00078e00ff */
[----:B------:R-:W-:-:S04]  /*1230*/  SHF.R.U32.HI R6, RZ, R3, R6 ;  /* 0x00000003ff067219 */ /* 0x000fc80000011606 */
[----:B------:R-:W-:-:S03]  /*1240*/  SEL R6, R5, R6, !P0 ;  /* 0x0000000605067207 */ /* 0x000fc60004000000 */
[----:B------:R-:W-:Y:S01]  /*1250*/  @!P1 IMAD.HI.U32 R7, R14, R2, RZ ;  /* 0x000000020e079227 */ /* 0x000fe200078e00ff */
[----:B------:R-:W-:-:S04]  /*1260*/  IADD3 R2, PT, PT, -R6, RZ, RZ ;  /* 0x000000ff06027210 */ /* 0x000fc80007ffe1ff */
[----:B------:R-:W-:Y:S01]  /*1270*/  @!P1 SHF.R.U32.HI R3, RZ, R3, R7 ;  /* 0x00000003ff039219 */ /* 0x000fe20000011607 */
[----:B------:R-:W-:Y:S01]  /*1280*/  IMAD R2, R10, R2, R5 ;  /* 0x000000020a027224 */ /* 0x000fe200078e0205 */
[----:B------:R-:W-:Y:S02]  /*1290*/  IADD3 R7, PT, PT, -R5, RZ, RZ ;  /* 0x000000ff05077210 */ /* 0x000fe40007ffe1ff */
[----:B------:R-:W-:-:S03]  /*12a0*/  @!P1 SEL R3, R14, R3, !P0 ;  /* 0x000000030e039207 */ /* 0x000fc60004000000 */
[----:B------:R-:W-:Y:S02]  /*12b0*/  IMAD R7, R4, R7, R20 ;  /* 0x0000000704077224 */ /* 0x000fe400078e0214 */
[--C-:B------:R-:W-:Y:S02]  /*12c0*/  @!P1 IMAD.IADD R6, R6, 0x1, -R3.reuse ;  /* 0x0000000106069824 */ /* 0x100fe400078e0a03 */
[----:B------:R-:W-:Y:S01]  /*12d0*/  @!P1 IMAD R3, R2, R12, R3 ;  /* 0x0000000c02039224 */ /* 0x000fe200078e0203 */
[----:B------:R-:W-:Y:S01]  /*12e0*/  IADD3 R2, PT, PT, -R14, RZ, RZ ;  /* 0x000000ff0e027210 */ /* 0x000fe20007ffe1ff */
[----:B------:R-:W-:Y:S02]  /*12f0*/  @!P1 IMAD R5, R6, R10, R14 ;  /* 0x0000000a06059224 */ /* 0x000fe400078e020e */
[----:B------:R-:W-:Y:S02]  /*1300*/  @!P1 IMAD.MOV.U32 R14, RZ, RZ, R3 ;  /* 0x000000ffff0e9224 */ /* 0x000fe400078e0003 */
[----:B------:R-:W-:-:S02]  /*1310*/  IMAD R2, R9, R2, R21 ;  /* 0x0000000209027224 */ /* 0x000fc400078e0215 */
[----:B------:R-:W-:Y:S02]  /*1320*/  IMAD R20, R5, R4, R7 ;  /* 0x0000000405147224 */ /* 0x000fe400078e0207 */
[----:B------:R-:W-:Y:S02]  /*1330*/  IMAD R21, R14, R9, R2 ;  /* 0x000000090e157224 */ /* 0x000fe400078e0202 */
.L_x_16:
[----:B------:R-:W1:Y:S01]  /*1340*/  LDCU UR4, c[0x0][0xb30] ;  /* 0x00016600ff0477ac */ /* 0x000e620008000800 */
[----:B------:R-:W2:Y:S08]  /*1350*/  S2UR UR37, SR_CgaCtaId ;  /* 0x00000000002579c3 */ /* 0x000eb00000008800 */
[----:B------:R-:W3:Y:S01]  /*1360*/  LDC R26, c[0x0][0xb24] ;  /* 0x0002c900ff1a7b82 */ /* 0x000ee20000000800 */
[----:B-1----:R-:W-:-:S09]  /*1370*/  UISETP.NE.AND UP1, UPT, UR4, 0x1, UPT ;  /* 0x000000010400788c */ /* 0x002fd2000bf25270 */
[----:B--2---:R-:W-:Y:S05]  /*1380*/  BRA.U UP1, `(.L_x_17) ;  /* 0x0000000101407547 */ /* 0x004fea000b800000 */
[----:B------:R-:W1:Y:S08]  /*1390*/  LDC.64 R4, c[0x0][0xb10] ;  /* 0x0002c400ff047b82 */ /* 0x000e700000000a00 */
[----:B------:R-:W2:Y:S08]  /*13a0*/  LDC.64 R2, c[0x0][0xb18] ;  /* 0x0002c600ff027b82 */ /* 0x000eb00000000a00 */
[----:B------:R-:W4:Y:S08]  /*13b0*/  LDC R6, c[0x0][0xb20] ;  /* 0x0002c800ff067b82 */ /* 0x000f300000000800 */
[----:B------:R-:W3:Y:S01]  /*13c0*/  LDC R7, c[0x0][0xb0c] ;  /* 0x0002c300ff077b82 */ /* 0x000ee20000000800 */
[----:B-1----:R-:W-:-:S05]  /*13d0*/  IMAD.HI.U32 R4, R21, R4, RZ ;  /* 0x0000000415047227 */ /* 0x002fca00078e00ff */
[----:B------:R-:W-:Y:S01]  /*13e0*/  SHF.R.U32.HI R4, RZ, R5, R4 ;  /* 0x00000005ff047219 */ /* 0x000fe20000011604 */
[----:B--2---:R-:W-:Y:S01]  /*13f0*/  IMAD.HI.U32 R3, R20, R3, RZ ;  /* 0x0000000314037227 */ /* 0x004fe200078e00ff */
[----:B------:R-:W-:-:S04]  /*1400*/  ISETP.NE.AND P0, PT, R2, 0x1, PT ;  /* 0x000000010200780c */ /* 0x000fc80003f05270 */
[----:B----4-:R-:W-:-:S04]  /*1410*/  SHF.R.U32.HI R3, RZ, R6, R3 ;  /* 0x00000006ff037219 */ /* 0x010fc80000011603 */
[----:B------:R-:W-:Y:S02]  /*1420*/  SEL R3, R20, R3, !P0 ;  /* 0x0000000314037207 */ /* 0x000fe40004000000 */
[----:B---3--:R-:W-:-:S04]  /*1430*/  ISETP.NE.AND P1, PT, R7, 0x1, PT ;  /* 0x000000010700780c */ /* 0x008fc80003f25270 */
[----:B------:R-:W-:-:S05]  /*1440*/  SEL R4, R21, R4, !P1 ;  /* 0x0000000415047207 */ /* 0x000fca0004800000 */
[----:B------:R-:W-:Y:S02]  /*1450*/  IMAD.IADD R5, R3, 0x1, -R4 ;  /* 0x0000000103057824 */ /* 0x000fe400078e0a04 */
[----:B------:R-:W-:Y:S02]  /*1460*/  IMAD.IADD R3, R4, 0x1, -R3 ;  /* 0x0000000104037824 */ /* 0x000fe400078e0a03 */
[----:B------:R-:W-:Y:S02]  /*1470*/  IMAD R21, R5, R7, R21 ;  /* 0x0000000705157224 */ /* 0x000fe400078e0215 */
[----:B------:R-:W-:-:S07]  /*1480*/  IMAD R20, R3, R2, R20 ;  /* 0x0000000203147224 */ /* 0x000fce00078e0214 */
.L_x_17:
[----:B------:R-:W-:Y:S01]  /*1490*/  BAR.SYNC.DEFER_BLOCKING 0x0 ;  /* 0x0000000000007b1d */ /* 0x000fe20000010000 */
[----:B------:R-:W-:Y:S01]  /*14a0*/  UISETP.NE.AND UP1, UPT, UR8, 0x2, UPT ;  /* 0x000000020800788c */ /* 0x000fe2000bf25270 */
[----:B------:R-:W-:Y:S02]  /*14b0*/  ISETP.NE.OR P5, PT, R0, 0x2, !P5 ;  /* 0x000000020000780c */ /* 0x000fe40006fa5670 */
[----:B------:R-:W-:-:S06]  /*14c0*/  LOP3.LUT R2, R70, 0x1f, RZ, 0xc0, !PT ;  /* 0x0000001f46027812 */ /* 0x000fcc00078ec0ff */
[----:B------:R-:W-:Y:S05]  /*14d0*/  BRA.U UP1, `(.L_x_18) ;  /* 0x0000001501987547 */ /* 0x000fea000b800000 */
[----:B------:R-:W1:Y:S01]  /*14e0*/  LDCU UR13, c[0x0][0x38c] ;  /* 0x00007180ff0d77ac */ /* 0x000e620008000800 */
[----:B------:R-:W2:Y:S01]  /*14f0*/  LDC R8, c[0x0][0x370] ;  /* 0x0000dc00ff087b82 */ /* 0x000ea20000000800 */
[----:B------:R-:W-:Y:S01]  /*1500*/  PLOP3.LUT P1, PT, PT, PT, UP2, 0x80, 0x8 ;  /* 0x000000000008781c */ /* 0x000fe20003f2f028 */
[----:B------:R-:W-:Y:S01]  /*1510*/  IMAD.MOV.U32 R15, RZ, RZ, 0x1 ;  /* 0x00000001ff0f7424 */ /* 0x000fe200078e00ff */
[----:B------:R-:W-:Y:S01]  /*1520*/  ISETP.EQ.OR P4, PT, R2, RZ, P5 ;  /* 0x000000ff0200720c */ /* 0x000fe20002f82670 */
[----:B------:R-:W-:Y:S01]  /*1530*/  IMAD.MOV.U32 R14, RZ, RZ, RZ ;  /* 0x000000ffff0e7224 */ /* 0x000fe200078e00ff */
[----:B------:R-:W-:Y:S02]  /*1540*/  PLOP3.LUT P1, PT, P1, PT, PT, 0x8, 0x80 ;  /* 0x000000000080781c */ /* 0x000fe40000f2e170 */
[----:B------:R-:W-:Y:S01]  /*1550*/  CS2R R12, SRZ ;  /* 0x00000000000c7805 */ /* 0x000fe2000001ff00 */
[----:B------:R-:W-:Y:S01]  /*1560*/  IMAD.MOV.U32 R11, RZ, RZ, 0x1 ;  /* 0x00000001ff0b7424 */ /* 0x000fe200078e00ff */
[----:B------:R-:W4:Y:S01]  /*1570*/  LDC R0, c[0x0][0x374] ;  /* 0x0000dd00ff007b82 */ /* 0x000f220000000800 */
[----:B------:R-:W2:Y:S01]  /*1580*/  LDCU.64 UR22, c[0x0][0x348] ;  /* 0x00006900ff1677ac */ /* 0x000ea20008000a00 */
[----:B------:R-:W-:Y:S01]  /*1590*/  UMOV UR6, URZ ;  /* 0x000000ff00067c82 */ /* 0x000fe20008000000 */
[----:B-1----:R-:W-:-:S04]  /*15a0*/  UIADD3 UR5, UPT, UPT, UR13, 0x3f, URZ ;  /* 0x0000003f0d057890 */ /* 0x002fc8000fffe0ff */
[----:B------:R-:W-:-:S04]  /*15b0*/  USHF.R.S32.HI UR4, URZ, 0x1f, UR5 ;  /* 0x0000001fff047899 */ /* 0x000fc80008011405 */
[----:B------:R-:W-:-:S04]  /*15c0*/  ULEA.HI UR4, UR4, UR5, URZ, 0x6 ;  /* 0x0000000504047291 */ /* 0x000fc8000f8f30ff */
[----:B------:R-:W-:Y:S02]  /*15d0*/  USHF.R.S32.HI UR15, URZ, 0x6, UR4 ;  /* 0x00000006ff0f7899 */ /* 0x000fe40008011404 */
[----:B------:R-:W-:Y:S02]  /*15e0*/  UIADD3 UR4, UPT, UPT, UR13, -0x1, URZ ;  /* 0xffffffff0d047890 */ /* 0x000fe4000fffe0ff */
[----:B------:R-:W-:Y:S02]  /*15f0*/  UISETP.LT.U32.AND UP0, UPT, UR15, 0xd, UPT ;  /* 0x0000000d0f00788c */ /* 0x000fe4000bf01070 */
[----:B------:R-:W-:Y:S02]  /*1600*/  UISETP.GE.U32.AND UP1, UPT, UR4, -0x7f, UPT ;  /* 0xffffff810400788c */ /* 0x000fe4000bf26070 */
[----:B------:R-:W-:Y:S02]  /*1610*/  USEL UR14, UR15, 0xd, UP0 ;  /* 0x0000000d0f0e7887 */ /* 0x000fe40008000000 */
[----:B------:R-:W-:-:S02]  /*1620*/  UIADD3 UR13, UPT, UPT, UR13, 0x7e, URZ ;  /* 0x0000007e0d0d7890 */ /* 0x000fc4000fffe0ff */
[----:B------:R-:W-:Y:S02]  /*1630*/  UIADD3 UR5, UPT, UPT, UR14, -0x1, URZ ;  /* 0xffffffff0e057890 */ /* 0x000fe4000fffe0ff */
[----:B------:R-:W-:-:S03]  /*1640*/  UIADD3 UR7, UPT, UPT, UR15, -UR14, URZ ;  /* 0x8000000e0f077290 */ /* 0x000fc6000fffe0ff */
[----:B------:R-:W-:-:S04]  /*1650*/  @UP1 UIADD3 UR5, UPT, UPT, UR14, URZ, URZ ;  /* 0x000000ff0e051290 */ /* 0x000fc8000fffe0ff */
[----:B--2---:R-:W-:-:S12]  /*1660*/  UIADD3 UR5, UPT, UPT, UR5, 0x1, URZ ;  /* 0x0000000105057890 */ /* 0x004fd8000fffe0ff */
.L_x_36:
[----:B------:R-:W-:Y:S01]  /*1670*/  UISETP.NE.AND UP0, UPT, UR37, URZ, UPT ;  /* 0x000000ff2500728c */ /* 0x000fe2000bf05270 */
[----:B------:R-:W1:Y:S08]  /*1680*/  S2UR UR37, SR_CgaCtaId ;  /* 0x00000000002579c3 */ /* 0x000e700000008800 */
[----:B------:R-:W-:Y:S05]  /*1690*/  BRA.U UP0, `(.L_x_19) ;  /* 0x0000000100347547 */ /* 0x000fea000b800000 */
[----:B------:R-:W2:Y:S01]  /*16a0*/  S2R R2, SR_CgaCtaId ;  /* 0x0000000000027919 */ /* 0x000ea20000008800 */
[----:B------:R-:W-:-:S04]  /*16b0*/  MOV R3, 0x400 ;  /* 0x0000040000037802 */ /* 0x000fc80000000f00 */
[----:B--2---:R-:W-:Y:S02]  /*16c0*/  LEA R2, R2, R3, 0x18 ;  /* 0x0000000302027211 */ /* 0x004fe400078ec0ff */
[----:B------:R-:W-:-:S03]  /*16d0*/  SHF.L.U32 R3, R11, 0x1f, RZ ;  /* 0x0000001f0b037819 */ /* 0x000fc600000006ff */
[----:B------:R-:W-:-:S04]  /*16e0*/  IMAD R2, R12, 0x8, R2 ;  /* 0x000000080c027824 */ /* 0x000fc800078e0202 */
[----:B------:R-:W2:Y:S02]  /*16f0*/  SYNCS.PHASECHK.TRANS64.TRYWAIT P0, [R2+URZ+0x180], R3 ;  /* 0x00018003020075a7 */ /* 0x000ea400080011ff */
[----:B--2---:R-:W-:Y:S05]  /*1700*/  @!P0 BRA `(.L_x_20) ;  /* 0x0000005c002c8947 */ /* 0x004fea0003800000 */
.L_x_125:
[----:B------:R-:W-:Y:S01]  /*1710*/  VIADD R12, R12, 0x1 ;  /* 0x000000010c0c7836 */ /* 0x000fe20000000000 */
[----:B------:R2:W-:Y:S04]  /*1720*/  SYNCS.ARRIVE.TRANS64.A1T0 RZ, [R2+URZ+0x170], RZ ;  /* 0x000170ff02ff79a7 */ /* 0x0005e800081000ff */
[----:B------:R-:W-:-:S04]  /*1730*/  ISETP.NE.AND P0, PT, R12, 0x2, PT ;  /* 0x000000020c00780c */ /* 0x000fc80003f05270 */
[----:B------:R-:W-:Y:S02]  /*1740*/  SEL R12, R12, RZ, P0 ;  /* 0x000000ff0c0c7207 */ /* 0x000fe40000000000 */
[----:B--2---:R-:W-:-:S04]  /*1750*/  SEL R2, RZ, 0x1, P0 ;  /* 0x00000001ff027807 */ /* 0x004fc80000000000 */
[----:B------:R-:W-:-:S07]  /*1760*/  LOP3.LUT R11, R11, R2, RZ, 0x3c, !PT ;  /* 0x000000020b0b7212 */ /* 0x000fce00078e3cff */
.L_x_19:
[----:B------:R-:W-:Y:S01]  /*1770*/  UMOV UR4, 0x400 ;  /* 0x0000040000047882 */ /* 0x000fe20000000000 */
[----:B------:R-:W-:Y:S01]  /*1780*/  SHF.L.U32 R2, R15, 0x1f, RZ ;  /* 0x0000001f0f027819 */ /* 0x000fe200000006ff */
[----:B-1----:R-:W-:Y:S01]  /*1790*/  ULEA UR4, UR37, UR4, 0x18 ;  /* 0x0000000425047291 */ /* 0x002fe2000f8ec0ff */
[----:B------:R-:W-:Y:S01]  /*17a0*/  R2UR UR35, R21 ;  /* 0x00000000152372ca */ /* 0x000fe200000e0000 */
[----:B------:R-:W-:Y:S01]  /*17b0*/  UISETP.GE.U32.AND UP0, UPT, UR13, 0x7f, UPT ;  /* 0x0000007f0d00788c */ /* 0x000fe2000bf06070 */
[----:B------:R-:W-:Y:S01]  /*17c0*/  R2UR UR11, R20 ;  /* 0x00000000140b72ca */ /* 0x000fe200000e0000 */
[----:B------:R-:W-:Y:S01]  /*17d0*/  ULEA UR8, UR6, UR4, 0x3 ;  /* 0x0000000406087291 */ /* 0x000fe2000f8e18ff */
[----:B------:R-:W-:-:S08]  /*17e0*/  UMOV UR24, URZ ;  /* 0x000000ff00187c82 */ /* 0x000fd00008000000 */
[----:B------:R1:W2:Y:S01]  /*17f0*/  SYNCS.PHASECHK.TRANS64.TRYWAIT P0, [UR8+0x68], R2 ;  /* 0x00006802ff0075a7 */ /* 0x0002a20008001108 */
[----:B------:R-:W-:Y:S02]  /*1800*/  USHF.L.U32 UR35, UR35, 0x6, URZ ;  /* 0x0000000623237899 */ /* 0x000fe400080006ff */
[----:B------:R-:W-:Y:S01]  /*1810*/  USHF.L.U32 UR11, UR11, 0x6, URZ ;  /* 0x000000060b0b7899 */ /* 0x000fe200080006ff */
[----:B------:R-:W-:Y:S11]  /*1820*/  BRA.U !UP0, `(.L_x_21) ;  /* 0x0000000108a47547 */ /* 0x000ff6000b800000 */
[----:B------:R-:W-:Y:S01]  /*1830*/  UMOV UR16, URZ ;  /* 0x000000ff00107c82 */ /* 0x000fe20008000000 */
[----:B------:R-:W-:-:S05]  /*1840*/  UMOV UR17, UR6 ;  /* 0x0000000600117c82 */ /* 0x000fca0008000000 */
.L_x_26:
[----:B-1----:R-:W-:Y:S01]  /*1850*/  ULEA UR33, UR17, UR4, 0x3 ;  /* 0x0000000411217291 */ /* 0x002fe2000f8e18ff */
[----:B--2---:R-:W-:Y:S01]  /*1860*/  @!P5 MOV R3, 0x4000 ;  /* 0x000040000003d802 */ /* 0x004fe20000000f00 */
[----:B--2---:R-:W-:Y:S10]  /*1870*/  @P0 BRA `(.L_x_22) ;  /* 0x00000000000c0947 */ /* 0x004ff40003800000 */
[----:B------:R-:W-:-:S04]  /*1880*/  SHF.L.U32 R4, R15, 0x1f, RZ ;  /* 0x0000001f0f047819 */ /* 0x000fc800000006ff */
[----:B------:R-:W2:Y:S02]  /*1890*/  SYNCS.PHASECHK.TRANS64.TRYWAIT P0, [UR33+0x68], R4 ;  /* 0x00006804ff0075a7 */ /* 0x000ea40008001121 */
[----:B--2---:R-:W-:Y:S05]  /*18a0*/  @!P0 BRA `(.L_x_23) ;  /* 0x0000005800d88947 */ /* 0x004fea0003800000 */
.L_x_22:
[----:B------:R2:W-:Y:S01]  /*18b0*/  @!P5 SYNCS.ARRIVE.TRANS64 RZ, [UR33], R3 ;  /* 0x00000003ffffd9a7 */ /* 0x0005e20008000021 */
[----:B------:R-:W-:Y:S04]  /*18c0*/  BSSY.RECONVERGENT B0, `(.L_x_24) ;  /* 0x0000003000007945 */ /* 0x000fe80003800200 */
[----:B------:R-:W-:Y:S05]  /*18d0*/  @P4 BRA `(.L_x_25) ;  /* 0x0000000000044947 */ /* 0x000fea0003800000 */
[----:B------:R-:W-:Y:S05]  /*18e0*/  BPT.TRAP 0x1 ;  /* 0x000000040000795c */ /* 0x000fea0000300000 */
.L_x_25:
[----:B------:R-:W-:Y:S05]  /*18f0*/  BSYNC.RECONVERGENT B0 ;  /* 0x0000000000007941 */ /* 0x000fea0003800200 */
.L_x_24:
[----:B------:R-:W-:Y:S02]  /*1900*/  UIADD3 UR6, UPT, UPT, UR17, 0x1, URZ ;  /* 0x0000000111067890 */ /* 0x000fe4000fffe0ff */
[----:B------:R-:W-:Y:S02]  /*1910*/  UIADD3 UR26, UP1, UPT, UR22, 0x80, URZ ;  /* 0x00000080161a7890 */ /* 0x000fe4000ff3e0ff */
[----:B------:R-:W-:Y:S02]  /*1920*/  UISETP.NE.AND UP0, UPT, UR6, 0xd, UPT ;  /* 0x0000000d0600788c */ /* 0x000fe4000bf05270 */
[----:B------:R-:W-:Y:S02]  /*1930*/  USHF.L.U32 UR34, UR16, 0x6, URZ ;  /* 0x0000000610227899 */ /* 0x000fe400080006ff */
[----:B------:R-:W-:Y:S02]  /*1940*/  USEL UR9, URZ, 0x1, UP0 ;  /* 0x00000001ff097887 */ /* 0x000fe40008000000 */
[----:B------:R-:W-:-:S02]  /*1950*/  USEL UR6, UR6, URZ, UP0 ;  /* 0x000000ff06067287 */ /* 0x000fc40008000000 */
[----:B------:R-:W-:Y:S02]  /*1960*/  UIADD3 UR20, UP0, UPT, UR22, 0x180, URZ ;  /* 0x0000018016147890 */ /* 0x000fe4000ff1e0ff */
[----:B------:R-:W-:Y:S01]  /*1970*/  ULEA UR8, UR6, UR4, 0x3 ;  /* 0x0000000406087291 */ /* 0x000fe2000f8e18ff */
[----:B------:R-:W-:Y:S01]  /*1980*/  LOP3.LUT R15, R15, UR9, RZ, 0x3c, !PT ;  /* 0x000000090f0f7c12 */ /* 0x000fe2000f8e3cff */
[----:B------:R-:W-:Y:S02]  /*1990*/  UIADD3.X UR27, UPT, UPT, URZ, UR23, URZ, UP1, !UPT ;  /* 0x00000017ff1b7290 */ /* 0x000fe40008ffe4ff */
[----:B------:R-:W-:Y:S01]  /*19a0*/  UIADD3.X UR21, UPT, UPT, URZ, UR23, URZ, UP0, !UPT ;  /* 0x00000017ff157290 */ /* 0x000fe200087fe4ff */
[----:B-1----:R-:W-:Y:S01]  /*19b0*/  SHF.L.U32 R2, R15, 0x1f, RZ ;  /* 0x0000001f0f027819 */ /* 0x002fe200000006ff */
[----:B------:R-:W-:Y:S01]  /*19c0*/  UMOV UR18, 0x0 ;  /* 0x0000000000127882 */ /* 0x000fe20000000000 */
[----:B------:R-:W-:Y:S01]  /*19d0*/  UMOV UR19, 0x10000000 ;  /* 0x1000000000137882 */ /* 0x000fe20000000000 */
[----:B------:R-:W-:Y:S01]  /*19e0*/  UMOV UR12, UR36 ;  /* 0x00000024000c7c82 */ /* 0x000fe20008000000 */
[----:B------:R1:W1:Y:S01]  /*19f0*/  SYNCS.PHASECHK.TRANS64.TRYWAIT P0, [UR8+0x68], R2 ;  /* 0x00006802ff0075a7 */ /* 0x0002620008001108 */
[----:B------:R-:W-:Y:S01]  /*1a00*/  ULEA UR8, UR17, UR4, 0xd ;  /* 0x0000000411087291 */ /* 0x000fe2000f8e68ff */
[----:B------:R-:W-:Y:S01]  /*1a10*/  UMOV UR9, UR33 ;  /* 0x0000002100097c82 */ /* 0x000fe20008000000 */
[----:B------:R-:W-:-:S02]  /*1a20*/  UMOV UR10, UR34 ;  /* 0x00000022000a7c82 */ /* 0x000fc40008000000 */
[----:B------:R-:W-:Y:S02]  /*1a30*/  UIADD3 UR32, UPT, UPT, UR8, 0x3400, URZ ;  /* 0x0000340008207890 */ /* 0x000fe4000fffe0ff */
[----:B------:R-:W-:Y:S02]  /*1a40*/  UIADD3 UR8, UPT, UPT, UR8, 0x1d400, URZ ;  /* 0x0001d40008087890 */ /* 0x000fe4000fffe0ff */
[----:B------:R-:W-:Y:S01]  /*1a50*/  UIADD3 UR16, UPT, UPT, UR16, 0x1, URZ ;  /* 0x0000000110107890 */ /* 0x000fe2000fffe0ff */
[----:B------:R-:W-:Y:S01]  /*1a60*/  UMOV UR24, UR5 ;  /* 0x0000000500187c82 */ /* 0x000fe20008000000 */
[----:B------:R-:W-:Y:S02]  /*1a70*/  UMOV UR17, UR6 ;  /* 0x0000000600117c82 */ /* 0x000fe40008000000 */
[----:B------:R-:W-:Y:S01]  /*1a80*/  UISETP.NE.AND UP0, UPT, UR16, UR5, UPT ;  /* 0x000000051000728c */ /* 0x000fe2000bf05270 */
[----:B------:R1:W-:Y:S02]  /*1a90*/  UTMALDG.3D [UR32], [UR26], desc[UR18] ;  /* 0x000012201a0075b4 */ /* 0x0003e40008011000 */
[----:B------:R1:W-:Y:S06]  /*1aa0*/  UTMALDG.3D [UR8], [UR20], desc[UR18] ;  /* 0x00001208140075b4 */ /* 0x0003ec0008011000 */
[----:B------:R-:W-:Y:S05]  /*1ab0*/  BRA.U UP0, `(.L_x_26) ;  /* 0xfffffffd00647547 */ /* 0x000fea000b83ffff */
.L_x_21:
[----:B-1----:R-:W-:Y:S01]  /*1ac0*/  ULEA UR8, UR6, UR4, 0x3 ;  /* 0x0000000406087291 */ /* 0x002fe2000f8e18ff */
[----:B------:R-:W-:Y:S01]  /*1ad0*/  SHF.L.U32 R2, R15, 0x1f, RZ ;  /* 0x0000001f0f027819 */ /* 0x000fe200000006ff */
[----:B------:R-:W-:Y:S01]  /*1ae0*/  @!P1 SYNCS.ARRIVE.TRANS64.A1T0 RZ, [UR4+0x108], RZ ;  /* 0x000108ffffff99a7 */ /* 0x000fe20008100004 */
[----:B------:R-:W-:-:S06]  /*1af0*/  UISETP.GT.AND UP0, UPT, UR15, UR14, UPT ;  /* 0x0000000e0f00728c */ /* 0x000fcc000bf04270 */
[----:B--2---:R1:W2:Y:S03]  /*1b00*/  SYNCS.PHASECHK.TRANS64.TRYWAIT P0, [UR8+0x68], R2 ;  /* 0x00006802ff0075a7 */ /* 0x0042a60008001108 */
[----:B------:R-:W-:Y:S05]  /*1b10*/  BRA.U !UP0, `(.L_x_27) ;  /* 0x0000000108a87547 */ /* 0x000fea000b800000 */
[----:B------:R-:W-:Y:S01]  /*1b20*/  UIADD3 UR21, UPT, UPT, UR7, UR24, URZ ;  /* 0x0000001807157290 */ /* 0x000fe2000fffe0ff */
[----:B------:R-:W-:-:S11]  /*1b30*/  UMOV UR25, UR6 ;  /* 0x0000000600197c82 */ /* 0x000fd60008000000 */
.L_x_32:
[----:B-1----:R-:W-:Y:S01]  /*1b40*/  ULEA UR17, UR25, UR4, 0x3 ;  /* 0x0000000419117291 */ /* 0x002fe2000f8e18ff */
[----:B--2---:R-:W-:Y:S01]  /*1b50*/  @!P5 MOV R3, 0x4000 ;  /* 0x000040000003d802 */ /* 0x004fe20000000f00 */
[----:B--2---:R-:W-:Y:S10]  /*1b60*/  @P0 BRA `(.L_x_28) ;  /* 0x00000000000c0947 */ /* 0x004ff40003800000 */
[----:B------:R-:W-:-:S04]  /*1b70*/  SHF.L.U32 R4, R15, 0x1f, RZ ;  /* 0x0000001f0f047819 */ /* 0x000fc800000006ff */
[----:B------:R-:W2:Y:S02]  /*1b80*/  SYNCS.PHASECHK.TRANS64.TRYWAIT P0, [UR17+0x68], R4 ;  /* 0x00006804ff0075a7 */ /* 0x000ea40008001111 */
[----:B--2---:R-:W-:Y:S05]  /*1b90*/  @!P0 BRA `(.L_x_29) ;  /* 0x0000005800348947 */ /* 0x004fea0003800000 */
.L_x_28:
[----:B------:R2:W-:Y:S01]  /*1ba0*/  @!P5 SYNCS.ARRIVE.TRANS64 RZ, [UR17], R3 ;  /* 0x00000003ffffd9a7 */ /* 0x0005e20008000011 */
[----:B------:R-:W-:Y:S04]  /*1bb0*/  BSSY.RECONVERGENT B0, `(.L_x_30) ;  /* 0x0000003000007945 */ /* 0x000fe80003800200 */
[----:B------:R-:W-:Y:S05]  /*1bc0*/  @P4 BRA `(.L_x_31) ;  /* 0x0000000000044947 */ /* 0x000fea0003800000 */
[----:B------:R-:W-:Y:S05]  /*1bd0*/  BPT.TRAP 0x1 ;  /* 0x000000040000795c */ /* 0x000fea0000300000 */
.L_x_31:
[----:B------:R-:W-:Y:S05]  /*1be0*/  BSYNC.RECONVERGENT B0 ;  /* 0x0000000000007941 */ /* 0x000fea0003800200 */
.L_x_30:
        /* <DEDUP_REMOVED lines=20> */
[----:B------:R-:W-:Y:S01]  /*1d30*/  UIADD3 UR8, UPT, UPT, UR8, 0x1d400, URZ ;  /* 0x0001d40008087890 */ /* 0x000fe2000fffe0ff */
[----:B------:R-:W-:Y:S01]  /*1d40*/  UMOV UR9, UR17 ;  /* 0x0000001100097c82 */ /* 0x000fe20008000000 */
[----:B------:R-:W-:Y:S01]  /*1d50*/  UMOV UR10, UR18 ;  /* 0x00000012000a7c82 */ /* 0x000fe20008000000 */
[----:B------:R-:W-:Y:S01]  /*1d60*/  UIADD3 UR24, UPT, UPT, UR24, 0x1, URZ ;  /* 0x0000000118187890 */ /* 0x000fe2000fffe0ff */
[----:B------:R-:W-:-:S03]  /*1d70*/  UMOV UR25, UR6 ;  /* 0x0000000600197c82 */ /* 0x000fc60008000000 */
[----:B------:R1:W-:Y:S01]  /*1d80*/  UTMALDG.3D [UR16], [UR30], desc[UR26] ;  /* 0x00001a101e0075b4 */ /* 0x0003e20008011000 */
[----:B------:R-:W-:Y:S01]  /*1d90*/  UISETP.NE.AND UP0, UPT, UR24, UR21, UPT ;  /* 0x000000151800728c */ /* 0x000fe2000bf05270 */
[----:B------:R1:W-:Y:S08]  /*1da0*/  UTMALDG.3D [UR8], [UR28], desc[UR26] ;  /* 0x00001a081c0075b4 */ /* 0x0003f00008011000 */
[----:B------:R-:W-:Y:S05]  /*1db0*/  BRA.U UP0, `(.L_x_32) ;  /* 0xfffffffd00607547 */ /* 0x000fea000b83ffff */
.L_x_27:
[C---:B-1----:R-:W-:Y:S01]  /*1dc0*/  LEA R2, R14.reuse, UR4, 0x3 ;  /* 0x000000040e027c11 */ /* 0x042fe2000f8e18ff */
[----:B------:R-:W-:Y:S01]  /*1dd0*/  NOP ;  /* 0x0000000000007918 */ /* 0x000fe20000000000 */
[----:B--2---:R-:W-:Y:S02]  /*1de0*/  SHF.L.U32 R3, R13, 0x1f, RZ ;  /* 0x0000001f0d037819 */ /* 0x004fe400000006ff */
[----:B------:R-:W-:Y:S02]  /*1df0*/  LEA R4, R14, UR4, 0x4 ;  /* 0x000000040e047c11 */ /* 0x000fe4000f8e20ff */
[----:B------:R-:W1:Y:S02]  /*1e00*/  SYNCS.PHASECHK.TRANS64.TRYWAIT P0, [R2+URZ+0x110], R3 ;  /* 0x00011003020075a7 */ /* 0x000e6400080011ff */
[----:B-1----:R-:W-:Y:S05]  /*1e10*/  @!P0 BRA `(.L_x_33) ;  /* 0x0000005400ac8947 */ /* 0x002fea0003800000 */
.L_x_128:
[----:B------:R-:W2:Y:S01]  /*1e20*/  LDS.128 R4, [R4+0x1a0] ;  /* 0x0001a00004047984 */ /* 0x000ea20000000c00 */
[----:B---3--:R-:W-:Y:S01]  /*1e30*/  ISETP.GE.AND P0, PT, R26, 0x1, PT ;  /* 0x000000011a00780c */ /* 0x008fe20003f06270 */
[----:B-1----:R-:W-:Y:S01]  /*1e40*/  VIADD R2, R2, 0x120 ;  /* 0x0000012002027836 */ /* 0x002fe20000000000 */
[----:B------:R-:W-:Y:S01]  /*1e50*/  @!PT LDS RZ, [RZ] ;  /* 0x00000000fffff984 */ /* 0x000fe20000000800 */
[----:B------:R-:W-:Y:S01]  /*1e60*/  @!PT LDS RZ, [RZ] ;  /* 0x00000000fffff984 */ /* 0x000fe20000000800 */
[----:B------:R-:W-:Y:S01]  /*1e70*/  @!PT LDS RZ, [RZ] ;  /* 0x00000000fffff984 */ /* 0x000fe20000000800 */
[----:B------:R-:W-:Y:S01]  /*1e80*/  @!PT LDS RZ, [RZ] ;  /* 0x00000000fffff984 */ /* 0x000fe20000000800 */
[----:B------:R1:W-:Y:S06]  /*1e90*/  MEMBAR.ALL.CTA ;  /* 0x0000000000007992 */ /* 0x0003ec0000008000 */
[----:B-1----:R-:W1:Y:S01]  /*1ea0*/  FENCE.VIEW.ASYNC.S ;  /* 0x00000000000073c6 */ /* 0x002e620000000000 */
[----:B------:R-:W-:-:S04]  /*1eb0*/  PRMT R2, RZ, 0x654, R2 ;  /* 0x00000654ff027816 */ /* 0x000fc80000000002 */
[----:B-1----:R1:W-:Y:S01]  /*1ec0*/  SYNCS.ARRIVE.TRANS64.RED.A1T0 RZ, [R2+URZ], RZ ;  /* 0x000000ff02ff79a7 */ /* 0x0023e200081004ff */
[----:B--2---:R-:W-:-:S13]  /*1ed0*/  LOP3.LUT P2, RZ, R6, 0x1, RZ, 0xc0, !PT ;  /* 0x0000000106ff7812 */ /* 0x004fda000784c0ff */
[----:B------:R-:W-:Y:S01]  /*1ee0*/  @P2 SHF.R.U32.HI R3, RZ, 0x10, R5 ;  /* 0x00000010ff032819 */ /* 0x000fe20000011605 */
[----:B------:R-:W-:Y:S01]  /*1ef0*/  VOTEU.ANY UP0, P2 ;  /* 0x0000000000ff7886 */ /* 0x000fe20001000100 */
[----:B------:R-:W-:Y:S02]  /*1f00*/  @P2 MOV R10, R4 ;  /* 0x00000004000a2202 */ /* 0x000fe40000000f00 */
[----:B------:R-:W-:Y:S02]  /*1f10*/  @P2 R2UR.BROADCAST UR8, R3 ;  /* 0x00000000030822ca */ /* 0x000fe400008e0000 */
[----:B------:R-:W-:-:S11]  /*1f20*/  @P2 LOP3.LUT R9, R5, 0xffff, RZ, 0xc0, !PT ;  /* 0x0000ffff05092812 */ /* 0x000fd600078ec0ff */
[----:B------:R-:W-:Y:S01]  /*1f30*/  @UP0 UMOV UR36, UR8 ;  /* 0x0000000800240c82 */ /* 0x000fe20008000000 */
[----:B-1----:R-:W-:Y:S05]  /*1f40*/  @!P0 BRA `(.L_x_34) ;  /* 0x0000000000b88947 */ /* 0x002fea0003800000 */
[----:B------:R-:W4:Y:S01]  /*1f50*/  LDC.64 R4, c[0x0][0xb18] ;  /* 0x0002c600ff047b82 */ /* 0x000f220000000a00 */
[----:B------:R-:W-:-:S07]  /*1f60*/  ISETP.NE.AND P3, PT, R26, 0x1, PT ;  /* 0x000000011a00780c */ /* 0x000fce0003f65270 */
[----:B------:R-:W1:Y:S08]  /*1f70*/  LDC.64 R6, c[0x0][0xb10] ;  /* 0x0002c400ff067b82 */ /* 0x000e700000000a00 */
[----:B------:R-:W2:Y:S08]  /*1f80*/  LDC R16, c[0x0][0xb20] ;  /* 0x0002c800ff107b82 */ /* 0x000eb00000000800 */
[----:B------:R-:W3:Y:S01]  /*1f90*/  LDC R17, c[0x0][0xb0c] ;  /* 0x0002c300ff117b82 */ /* 0x000ee20000000800 */
[----:B----4-:R-:W-:Y:S01]  /*1fa0*/  IMAD.HI.U32 R19, R0, R5, RZ ;  /* 0x0000000500137227 */ /* 0x010fe200078e00ff */
[----:B------:R-:W-:-:S03]  /*1fb0*/  ISETP.NE.AND P0, PT, R4, 0x1, PT ;  /* 0x000000010400780c */ /* 0x000fc60003f05270 */
[----:B------:R-:W-:-:S03]  /*1fc0*/  IMAD.HI.U32 R5, R9, R5, RZ ;  /* 0x0000000509057227 */ /* 0x000fc600078e00ff */
[----:B------:R-:W4:Y:S01]  /*1fd0*/  LDC.64 R2, c[0x0][0xb28] ;  /* 0x0002ca00ff027b82 */ /* 0x000f220000000a00 */
[----:B-1----:R-:W-:-:S04]  /*1fe0*/  IMAD.HI.U32 R20, R8, R6, RZ ;  /* 0x0000000608147227 */ /* 0x002fc800078e00ff */
[----:B------:R-:W-:Y:S01]  /*1ff0*/  IMAD.HI.U32 R21, R10, R6, RZ ;  /* 0x000000060a157227 */ /* 0x000fe200078e00ff */
[----:B------:R-:W-:Y:S02]  /*2000*/  SHF.R.U32.HI R20, RZ, R7, R20 ;  /* 0x00000007ff147219 */ /* 0x000fe40000011614 */
[-C--:B--2---:R-:W-:Y:S02]  /*2010*/  SHF.R.U32.HI R19, RZ, R16.reuse, R19 ;  /* 0x00000010ff137219 */ /* 0x084fe40000011613 */
[----:B------:R-:W-:Y:S02]  /*2020*/  SHF.R.U32.HI R5, RZ, R16, R5 ;  /* 0x00000010ff057219 */ /* 0x000fe40000011605 */
[----:B------:R-:W-:Y:S02]  /*2030*/  SEL R19, R0, R19, !P0 ;  /* 0x0000001300137207 */ /* 0x000fe40004000000 */
[----:B------:R-:W-:Y:S02]  /*2040*/  SHF.R.U32.HI R21, RZ, R7, R21 ;  /* 0x00000007ff157219 */ /* 0x000fe40000011615 */
[----:B---3--:R-:W-:-:S02]  /*2050*/  ISETP.NE.AND P1, PT, R17, 0x1, PT ;  /* 0x000000011100780c */ /* 0x008fc40003f25270 */
[----:B------:R-:W-:Y:S02]  /*2060*/  SEL R5, R9, R5, !P0 ;  /* 0x0000000509057207 */ /* 0x000fe40004000000 */
[----:B------:R-:W-:Y:S02]  /*2070*/  SEL R20, R8, R20, !P1 ;  /* 0x0000001408147207 */ /* 0x000fe40004800000 */
[----:B------:R-:W-:Y:S01]  /*2080*/  SEL R21, R10, R21, !P1 ;  /* 0x000000150a157207 */ /* 0x000fe20004800000 */
[----:B----4-:R-:W-:-:S04]  /*2090*/  IMAD.HI.U32 R18, R19, R2, RZ ;  /* 0x0000000213127227 */ /* 0x010fc800078e00ff */
        /* <DEDUP_REMOVED lines=10> */
[----:B------:R-:W-:-:S04]  /*2140*/  @!P0 IMAD.HI.U32 R7, R21, R2, RZ ;  /* 0x0000000215078227 */ /* 0x000fc800078e00ff */
[----:B------:R-:W-:Y:S01]  /*2150*/  IMAD.MOV R2, RZ, RZ, -R6 ;  /* 0x000000ffff027224 */ /* 0x000fe200078e0a06 */
[----:B------:R-:W-:Y:S02]  /*2160*/  @!P0 SHF.R.U32.HI R3, RZ, R3, R7 ;  /* 0x00000003ff038219 */ /* 0x000fe40000011607 */
[----:B------:R-:W-:Y:S01]  /*2170*/  IADD3 R7, PT, PT, -R5, RZ, RZ ;  /* 0x000000ff05077210 */ /* 0x000fe20007ffe1ff */
[----:B------:R-:W-:Y:S01]  /*2180*/  IMAD R2, R26, R2, R5 ;  /* 0x000000021a027224 */ /* 0x000fe200078e0205 */
        /* <DEDUP_REMOVED lines=10> */
.L_x_34:
[----:B------:R-:W1:Y:S02]  /*2230*/  LDCU UR8, c[0x0][0xb30] ;  /* 0x00016600ff0877ac */ /* 0x000e640008000800 */
[----:B-1----:R-:W-:-:S09]  /*2240*/  UISETP.NE.AND UP0, UPT, UR8, 0x1, UPT ;  /* 0x000000010800788c */ /* 0x002fd2000bf05270 */
[----:B------:R-:W-:Y:S05]  /*2250*/  BRA.U UP0, `(.L_x_35) ;  /* 0x0000000100407547 */ /* 0x000fea000b800000 */
[----:B------:R-:W1:Y:S08]  /*2260*/  LDC.64 R4, c[0x0][0xb10] ;  /* 0x0002c400ff047b82 */ /* 0x000e700000000a00 */
[----:B------:R-:W2:Y:S08]  /*2270*/  LDC.64 R2, c[0x0][0xb18] ;  /* 0x0002c600ff027b82 */ /* 0x000eb00000000a00 */
[----:B------:R-:W3:Y:S08]  /*2280*/  LDC R6, c[0x0][0xb20] ;  /* 0x0002c800ff067b82 */ /* 0x000ef00000000800 */
[----:B------:R-:W4:Y:S01]  /*2290*/  LDC R7, c[0x0][0xb0c] ;  /* 0x0002c300ff077b82 */ /* 0x000f220000000800 */
[----:B-1----:R-:W-:-:S05]  /*22a0*/  IMAD.HI.U32 R4, R10, R4, RZ ;  /* 0x000000040a047227 */ /* 0x002fca00078e00ff */
[----:B------:R-:W-:Y:S01]  /*22b0*/  SHF.R.U32.HI R4, RZ, R5, R4 ;  /* 0x00000005ff047219 */ /* 0x000fe20000011604 */
[----:B--2---:R-:W-:Y:S01]  /*22c0*/  IMAD.HI.U32 R3, R9, R3, RZ ;  /* 0x0000000309037227 */ /* 0x004fe200078e00ff */
[----:B------:R-:W-:-:S04]  /*22d0*/  ISETP.NE.AND P0, PT, R2, 0x1, PT ;  /* 0x000000010200780c */ /* 0x000fc80003f05270 */
[----:B---3--:R-:W-:-:S04]  /*22e0*/  SHF.R.U32.HI R3, RZ, R6, R3 ;  /* 0x00000006ff037219 */ /* 0x008fc80000011603 */
[----:B------:R-:W-:Y:S02]  /*22f0*/  SEL R3, R9, R3, !P0 ;  /* 0x0000000309037207 */ /* 0x000fe40004000000 */
[----:B----4-:R-:W-:-:S04]  /*2300*/  ISETP.NE.AND P1, PT, R7, 0x1, PT ;  /* 0x000000010700780c */ /* 0x010fc80003f25270 */
[----:B------:R-:W-:-:S05]  /*2310*/  SEL R4, R10, R4, !P1 ;  /* 0x000000040a047207 */ /* 0x000fca0004800000 */
[----:B------:R-:W-:Y:S02]  /*2320*/  IMAD.IADD R5, R3, 0x1, -R4 ;  /* 0x0000000103057824 */ /* 0x000fe400078e0a04 */
[----:B------:R-:W-:Y:S02]  /*2330*/  IMAD.IADD R3, R4, 0x1, -R3 ;  /* 0x0000000104037824 */ /* 0x000fe400078e0a03 */
[----:B------:R-:W-:Y:S02]  /*2340*/  IMAD R10, R5, R7, R10 ;  /* 0x00000007050a7224 */ /* 0x000fe400078e020a */
[----:B------:R-:W-:-:S07]  /*2350*/  IMAD R9, R3, R2, R9 ;  /* 0x0000000203097224 */ /* 0x000fce00078e0209 */
.L_x_35:
[----:B------:R-:W-:Y:S01]  /*2360*/  VIADD R14, R14, 0x1 ;  /* 0x000000010e0e7836 */ /* 0x000fe20000000000 */
[----:B------:R-:W-:Y:S01]  /*2370*/  PLOP3.LUT P1, PT, PT, PT, PT, 0x80, 0x8 ;  /* 0x000000000008781c */ /* 0x000fe20003f2f070 */
[----:B------:R-:W-:Y:S02]  /*2380*/  IMAD.IADD R21, R10, 0x1, R59 ;  /* 0x000000010a157824 */ /* 0x000fe400078e023b */
[----:B------:R-:W-:Y:S01]  /*2390*/  IMAD.IADD R20, R9, 0x1, R58 ;  /* 0x0000000109147824 */ /* 0x000fe200078e023a */
[----:B------:R-:W-:-:S04]  /*23a0*/  ISETP.NE.AND P0, PT, R14, 0x2, PT ;  /* 0x000000020e00780c */ /* 0x000fc80003f05270 */
[----:B------:R-:W-:Y:S02]  /*23b0*/  SEL R2, RZ, 0x1, P0 ;  /* 0x00000001ff027807 */ /* 0x000fe40000000000 */
[----:B------:R-:W-:Y:S02]  /*23c0*/  SEL R14, R14, RZ, P0 ;  /* 0x000000ff0e0e7207 */ /* 0x000fe40000000000 */
[----:B------:R-:W-:Y:S01]  /*23d0*/  LOP3.LUT R13, R13, R2, RZ, 0x3c, !PT ;  /* 0x000000020d0d7212 */ /* 0x000fe200078e3cff */
[----:B------:R-:W-:Y:S06]  /*23e0*/  @P2 BRA `(.L_x_36) ;  /* 0xfffffff000a02947 */ /* 0x000fec000383ffff */
[----:B------:R-:W-:Y:S01]  /*23f0*/  UIADD3 UR4, UPT, UPT, UR4, 0x68, URZ ;  /* 0x0000006804047890 */ /* 0x000fe2000fffe0ff */
[----:B------:R-:W-:-:S03]  /*2400*/  SHF.L.U32 R2, R15, 0x1f, RZ ;  /* 0x0000001f0f027819 */ /* 0x000fc600000006ff */
[----:B------:R-:W-:-:S09]  /*2410*/  ULEA UR5, UR6, UR4, 0x3 ;  /* 0x0000000406057291 */ /* 0x000fd2000f8e18ff */
[----:B------:R-:W1:Y:S02]  /*2420*/  SYNCS.PHASECHK.TRANS64.TRYWAIT P0, [UR5], R2 ;  /* 0x00000002ff0075a7 */ /* 0x000e640008001105 */
[----:B-1----:R-:W-:Y:S05]  /*2430*/  @!P0 BRA `(.L_x_37) ;  /* 0x0000005000388947 */ /* 0x002fea0003800000 */
.L_x_130:
[----:B------:R-:W-:-:S04]  /*2440*/  UIADD3 UR6, UPT, UPT, UR6, 0x1, URZ ;  /* 0x0000000106067890 */ /* 0x000fc8000fffe0ff */
[----:B------:R-:W-:-:S04]  /*2450*/  UISETP.NE.AND UP0, UPT, UR6, 0xd, UPT ;  /* 0x0000000d0600788c */ /* 0x000fc8000bf05270 */
[----:B------:R-:W-:Y:S02]  /*2460*/  USEL UR7, URZ, 0x1, UP0 ;  /* 0x00000001ff077887 */ /* 0x000fe40008000000 */
[----:B------:R-:W-:-:S04]  /*2470*/  USEL UR6, UR6, URZ, UP0 ;  /* 0x000000ff06067287 */ /* 0x000fc80008000000 */
[----:B------:R-:W-:Y:S01]  /*2480*/  ULEA UR5, UR6, UR4, 0x3 ;  /* 0x0000000406057291 */ /* 0x000fe2000f8e18ff */
[----:B-1----:R-:W-:-:S04]  /*2490*/  LOP3.LUT R2, R15, UR7, RZ, 0x3c, !PT ;  /* 0x000000070f027c12 */ /* 0x002fc8000f8e3cff */
[----:B------:R-:W-:-:S04]  /*24a0*/  SHF.L.U32 R3, R2, 0x1f, RZ ;  /* 0x0000001f02037819 */ /* 0x000fc800000006ff */
[----:B------:R-:W1:Y:S02]  /*24b0*/  SYNCS.PHASECHK.TRANS64.TRYWAIT P0, [UR5], R3 ;  /* 0x00000003ff0075a7 */ /* 0x000e640008001105 */
[----:B-1----:R-:W-:Y:S05]  /*24c0*/  @!P0 BRA `(.L_x_38) ;  /* 0x00000050002c8947 */ /* 0x002fea0003800000 */
.L_x_132:
[----:B------:R-:W-:-:S04]  /*24d0*/  UIADD3 UR6, UPT, UPT, UR6, 0x1, URZ ;  /* 0x0000000106067890 */ /* 0x000fc8000fffe0ff */
[----:B------:R-:W-:-:S04]  /*24e0*/  UISETP.NE.AND UP0, UPT, UR6, 0xd, UPT ;  /* 0x0000000d0600788c */ /* 0x000fc8000bf05270 */
[----:B------:R-:W-:Y:S02]  /*24f0*/  USEL UR7, URZ, 0x1, UP0 ;  /* 0x00000001ff077887 */ /* 0x000fe40008000000 */
[----:B------:R-:W-:-:S04]  /*2500*/  USEL UR6, UR6, URZ, UP0 ;  /* 0x000000ff06067287 */ /* 0x000fc80008000000 */
[----:B------:R-:W-:Y:S01]  /*2510*/  ULEA UR5, UR6, UR4, 0x3 ;  /* 0x0000000406057291 */ /* 0x000fe2000f8e18ff */
[----:B------:R-:W-:-:S04]  /*2520*/  LOP3.LUT R2, R2, UR7, RZ, 0x3c, !PT ;  /* 0x0000000702027c12 */ /* 0x000fc8000f8e3cff */
[----:B-1----:R-:W-:-:S04]  /*2530*/  SHF.L.U32 R3, R2, 0x1f, RZ ;  /* 0x0000001f02037819 */ /* 0x002fc800000006ff */
[----:B------:R-:W1:Y:S02]  /*2540*/  SYNCS.PHASECHK.TRANS64.TRYWAIT P0, [UR5], R3 ;  /* 0x00000003ff0075a7 */ /* 0x000e640008001105 */
[----:B-1----:R-:W-:Y:S05]  /*2550*/  @!P0 BRA `(.L_x_39) ;  /* 0x0000005000208947 */ /* 0x002fea0003800000 */
.L_x_134:
        /* <DEDUP_REMOVED lines=9> */
.L_x_136:
        /* <DEDUP_REMOVED lines=9> */
.L_x_138:
        /* <DEDUP_REMOVED lines=9> */
.L_x_140:
        /* <DEDUP_REMOVED lines=9> */
.L_x_142:
        /* <DEDUP_REMOVED lines=9> */
.L_x_144:
        /* <DEDUP_REMOVED lines=9> */
.L_x_146:
        /* <DEDUP_REMOVED lines=9> */
.L_x_148:
        /* <DEDUP_REMOVED lines=9> */
.L_x_150:
        /* <DEDUP_REMOVED lines=9> */
.L_x_152:
[----:B------:R-:W-:-:S04]  /*2a70*/  UIADD3 UR6, UPT, UPT, UR6, 0x1, URZ ;  /* 0x0000000106067890 */ /* 0x000fc8000fffe0ff */
[----:B------:R-:W-:-:S04]  /*2a80*/  UISETP.NE.AND UP0, UPT, UR6, 0xd, UPT ;  /* 0x0000000d0600788c */ /* 0x000fc8000bf05270 */
[----:B------:R-:W-:Y:S02]  /*2a90*/  USEL UR5, URZ, 0x1, UP0 ;  /* 0x00000001ff057887 */ /* 0x000fe40008000000 */
[----:B------:R-:W-:-:S04]  /*2aa0*/  USEL UR6, UR6, URZ, UP0 ;  /* 0x000000ff06067287 */ /* 0x000fc80008000000 */
[----:B------:R-:W-:Y:S01]  /*2ab0*/  ULEA UR6, UR6, UR4, 0x3 ;  /* 0x0000000406067291 */ /* 0x000fe2000f8e18ff */
[----:B------:R-:W-:-:S04]  /*2ac0*/  LOP3.LUT R2, R2, UR5, RZ, 0x3c, !PT ;  /* 0x0000000502027c12 */ /* 0x000fc8000f8e3cff */
[----:B------:R-:W-:Y:S01]  /*2ad0*/  SHF.L.U32 R2, R2, 0x1f, RZ ;  /* 0x0000001f02027819 */ /* 0x000fe200000006ff */
[----:B-1--4-:R-:W-:-:S07]  /*2ae0*/  IMAD.U32 R0, RZ, RZ, UR6 ;  /* 0x00000006ff007e24 */ /* 0x012fce000f8e00ff */
.L_x_49:
[----:B-1----:R1:W2:Y:S02]  /*2af0*/  SYNCS.PHASECHK.TRANS64.TRYWAIT P0, [R0+URZ], R2 ;  /* 0x00000002000075a7 */ /* 0x0022a400080011ff */
[----:B--2---:R-:W-:Y:S05]  /*2b00*/  @!P0 NANOSLEEP.SYNCS 0x989680 ;  /* 0x009896800000895d */ /* 0x004fea0003900000 */
[----:B------:R-:W2:Y:S02]  /*2b10*/  @!P0 SYNCS.PHASECHK.TRANS64 P0, [R0+URZ], R2 ;  /* 0x00000002000085a7 */ /* 0x000ea400080010ff */
[----:B--2---:R-:W-:Y:S05]  /*2b20*/  @P0 EXIT ;  /* 0x000000000000094d */ /* 0x004fea0003800000 */
[----:B------:R-:W-:Y:S05]  /*2b30*/  BRA `(.L_x_49) ;  /* 0xfffffffc00ec7947 */ /* 0x000fea000383ffff */
.L_x_18:
[----:B------:R-:W-:-:S04]  /*2b40*/  UISETP.NE.AND UP1, UPT, UR37, URZ, UPT ;  /* 0x000000ff2500728c */ /* 0x000fc8000bf25270 */
[----:B------:R-:W-:-:S09]  /*2b50*/  UISETP.NE.OR UP1, UPT, UR8, 0x1, UP1 ;  /* 0x000000010800788c */ /* 0x000fd20008f25670 */
[----:B------:R-:W-:Y:S05]  /*2b60*/  BRA.U UP1, `(.L_x_50) ;  /* 0x0000000501487547 */ /* 0x000fea000b800000 */
[----:B------:R-:W-:Y:S01]  /*2b70*/  ISETP.NE.AND P2, PT, R2, RZ, PT ;  /* 0x000000ff0200720c */ /* 0x000fe20003f45270 */
[----:B------:R-:W-:Y:S01]  /*2b80*/  IMAD.MOV.U32 R12, RZ, RZ, 0x1 ;  /* 0x00000001ff0c7424 */ /* 0x000fe200078e00ff */
[----:B------:R-:W-:Y:S02]  /*2b90*/  CS2R R10, SRZ ;  /* 0x00000000000a7805 */ /* 0x000fe4000001ff00 */
[----:B------:R-:W-:Y:S01]  /*2ba0*/  CS2R R8, SRZ ;  /* 0x0000000000087805 */ /* 0x000fe2000001ff00 */
[----:B------:R-:W-:Y:S01]  /*2bb0*/  UMOV UR4, 0x400 ;  /* 0x0000040000047882 */ /* 0x000fe20000000000 */
[----:B------:R-:W-:Y:S01]  /*2bc0*/  UMOV UR6, URZ ;  /* 0x000000ff00067c82 */ /* 0x000fe20008000000 */
[----:B------:R-:W-:-:S12]  /*2bd0*/  ULEA UR37, UR37, UR4, 0x18 ;  /* 0x0000000425257291 */ /* 0x000fd8000f8ec0ff */
.L_x_54:
[----:B------:R-:W-:Y:S02]  /*2be0*/  LEA R0, R8, UR37, 0x3 ;  /* 0x0000002508007c11 */ /* 0x000fe4000f8e18ff */
[----:B------:R-:W-:-:S03]  /*2bf0*/  SHF.L.U32 R4, R9, 0x1f, RZ ;  /* 0x0000001f09047819 */ /* 0x000fc600000006ff */
[----:B------:R-:W-:Y:S01]  /*2c00*/  VIADD R5, R0, 0x180 ;  /* 0x0000018000057836 */ /* 0x000fe20000000000 */
[----:B------:R-:W1:Y:S02]  /*2c10*/  SYNCS.PHASECHK.TRANS64.TRYWAIT P0, [R0+URZ+0x170], R4 ;  /* 0x00017004000075a7 */ /* 0x000e6400080011ff */
[----:B-1----:R-:W-:Y:S05]  /*2c20*/  @!P0 BRA `(.L_x_51) ;  /* 0x0000004c005c8947 */ /* 0x002fea0003800000 */
.L_x_153:
[----:B------:R-:W-:Y:S01]  /*2c30*/  ULEA UR5, UR6, UR37, 0x3 ;  /* 0x0000002506057291 */ /* 0x000fe2000f8e18ff */
[----:B-1----:R-:W-:Y:S01]  /*2c40*/  PRMT R0, RZ, 0x654, R5 ;  /* 0x00000654ff007816 */ /* 0x002fe20000000005 */
[----:B------:R-:W-:Y:S01]  /*2c50*/  @!P2 IMAD.MOV.U32 R4, RZ, RZ, 0x10 ;  /* 0x00000010ff04a424 */ /* 0x000fe200078e00ff */
[----:B------:R-:W-:Y:S01]  /*2c60*/  SHF.L.U32 R5, R12, 0x1f, RZ ;  /* 0x0000001f0c057819 */ /* 0x000fe200000006ff */
[----:B------:R-:W-:Y:S01]  /*2c70*/  UIADD3 UR4, UPT, UPT, UR5, 0x110, URZ ;  /* 0x0000011005047890 */ /* 0x000fe2000fffe0ff */
[----:B------:R1:W-:Y:S05]  /*2c80*/  SYNCS.ARRIVE.TRANS64.RED.A1T0 RZ, [R0+URZ], RZ ;  /* 0x000000ff00ff79a7 */ /* 0x0003ea00081004ff */
[----:B------:R-:W-:Y:S01]  /*2c90*/  IMAD.U32 R6, RZ, RZ, UR4 ;  /* 0x00000004ff067e24 */ /* 0x000fe2000f8e00ff */
[----:B------:R-:W2:Y:S04]  /*2ca0*/  SYNCS.PHASECHK.TRANS64.TRYWAIT P0, [UR5+0x120], R5 ;  /* 0x00012005ff0075a7 */ /* 0x000ea80008001105 */
[----:B------:R-:W-:Y:S01]  /*2cb0*/  PRMT R6, R2, 0x654, R6 ;  /* 0x0000065402067816 */ /* 0x000fe20000000006 */
[----:B-12---:R-:W-:Y:S06]  /*2cc0*/  @!P0 BRA `(.L_x_52) ;  /* 0x0000004c00488947 */ /* 0x006fec0003800000 */
.L_x_155:
[----:B------:R-:W-:Y:S01]  /*2cd0*/  ULEA UR4, UR6, UR37, 0x4 ;  /* 0x0000002506047291 */ /* 0x000fe2000f8e20ff */
[----:B------:R-:W-:Y:S01]  /*2ce0*/  SEL R3, R6, R3, !P2 ;  /* 0x0000000306037207 */ /* 0x000fe20005000000 */
[----:B------:R-:W-:Y:S01]  /*2cf0*/  UIADD3 UR5, UPT, UPT, UR5, 0x110, URZ ;  /* 0x0000011005057890 */ /* 0x000fe2000fffe0ff */
[----:B-1----:R-:W-:Y:S01]  /*2d00*/  LEA R0, R11, UR37, 0x3 ;  /* 0x000000250b007c11 */ /* 0x002fe2000f8e18ff */
[----:B------:R-:W-:Y:S01]  /*2d10*/  UIADD3 UR4, UPT, UPT, UR4, 0x1a0, URZ ;  /* 0x000001a004047890 */ /* 0x000fe2000fffe0ff */
[----:B------:R1:W-:Y:S01]  /*2d20*/  @!P2 SYNCS.ARRIVE.TRANS64.RED RZ, [R3+URZ], R4 ;  /* 0x0000000403ffa9a7 */ /* 0x0003e200080004ff */
[----:B------:R-:W-:Y:S01]  /*2d30*/  UIADD3 UR6, UPT, UPT, UR6, 0x1, URZ ;  /* 0x0000000106067890 */ /* 0x000fe2000fffe0ff */
[----:B------:R-:W-:-:S03]  /*2d40*/  VIADD R8, R8, 0x1 ;  /* 0x0000000108087836 */ /* 0x000fc60000000000 */
[----:B------:R-:W-:Y:S02]  /*2d50*/  UISETP.NE.AND UP0, UPT, UR6, 0x2, UPT ;  /* 0x000000020600788c */ /* 0x000fe4000bf05270 */
[----:B------:R-:W-:Y:S01]  /*2d60*/  ISETP.NE.AND P0, PT, R8, 0x2, PT ;  /* 0x000000020800780c */ /* 0x000fe20003f05270 */
[----:B------:R-:W-:Y:S06]  /*2d70*/  UGETNEXTWORKID.BROADCAST [UR4], [UR5] ;  /* 0x00000000040073ca */ /* 0x000fec0008000100 */
[----:B------:R-:W-:Y:S02]  /*2d80*/  USEL UR4, URZ, 0x1, UP0 ;  /* 0x00000001ff047887 */ /* 0x000fe40008000000 */
[----:B------:R-:W-:-:S04]  /*2d90*/  USEL UR6, UR6, URZ, UP0 ;  /* 0x000000ff06067287 */ /* 0x000fc80008000000 */
[----:B------:R-:W-:Y:S02]  /*2da0*/  LOP3.LUT R12, R12, UR4, RZ, 0x3c, !PT ;  /* 0x000000040c0c7c12 */ /* 0x000fe4000f8e3cff */
[----:B-1----:R-:W-:-:S04]  /*2db0*/  SHF.L.U32 R4, R10, 0x1f, RZ ;  /* 0x0000001f0a047819 */ /* 0x002fc800000006ff */
[----:B------:R-:W1:Y:S02]  /*2dc0*/  SYNCS.PHASECHK.TRANS64.TRYWAIT P1, [R0+URZ+0x110], R4 ;  /* 0x00011004000075a7 */ /* 0x000e6400080211ff */
[----:B-1----:R-:W-:Y:S05]  /*2dd0*/  @!P1 BRA `(.L_x_53) ;  /* 0x0000004c001c9947 */ /* 0x002fea0003800000 */
.L_x_156:
[C---:B-1----:R-:W-:Y:S01]  /*2de0*/  LEA R4, R11.reuse, UR37, 0x4 ;  /* 0x000000250b047c11 */ /* 0x042fe2000f8e20ff */
[----:B------:R-:W-:Y:S01]  /*2df0*/  VIADD R0, R0, 0x120 ;  /* 0x0000012000007836 */ /* 0x000fe20000000000 */
[----:B------:R-:W-:Y:S01]  /*2e00*/  SEL R8, R8, RZ, P0 ;  /* 0x000000ff08087207 */ /* 0x000fe20000000000 */
[----:B------:R-:W-:-:S03]  /*2e10*/  VIADD R11, R11, 0x1 ;  /* 0x000000010b0b7836 */ /* 0x000fc60000000000 */
[----:B------:R-:W1:Y:S01]  /*2e20*/  LDS.128 R4, [R4+0x1a0] ;  /* 0x0001a00004047984 */ /* 0x000e620000000c00 */
[----:B------:R-:W-:Y:S02]  /*2e30*/  PRMT R0, RZ, 0x654, R0 ;  /* 0x00000654ff007816 */ /* 0x000fe40000000000 */
[C---:B------:R-:W-:Y:S01]  /*2e40*/  ISETP.NE.AND P1, PT, R11.reuse, 0x2, PT ;  /* 0x000000020b00780c */ /* 0x040fe20003f25270 */
[----:B------:R-:W-:Y:S01]  /*2e50*/  @!PT LDS RZ, [RZ] ;  /* 0x00000000fffff984 */ /* 0x000fe20000000800 */
[----:B------:R-:W-:Y:S01]  /*2e60*/  @!PT LDS RZ, [RZ] ;  /* 0x00000000fffff984 */ /* 0x000fe20000000800 */
[----:B------:R-:W-:Y:S01]  /*2e70*/  @!PT LDS RZ, [RZ] ;  /* 0x00000000fffff984 */ /* 0x000fe20000000800 */
[----:B------:R-:W-:Y:S01]  /*2e80*/  @!PT LDS RZ, [RZ] ;  /* 0x00000000fffff984 */ /* 0x000fe20000000800 */
[----:B------:R2:W-:Y:S06]  /*2e90*/  MEMBAR.ALL.CTA ;  /* 0x0000000000007992 */ /* 0x0005ec0000008000 */
[----:B--2---:R-:W2:Y:S01]  /*2ea0*/  FENCE.VIEW.ASYNC.S ;  /* 0x00000000000073c6 */ /* 0x004ea20000000000 */
[----:B------:R-:W-:Y:S01]  /*2eb0*/  SEL R11, R11, RZ, P1 ;  /* 0x000000ff0b0b7207 */ /* 0x000fe20000800000 */
[----:B--2---:R2:W-:Y:S01]  /*2ec0*/  SYNCS.ARRIVE.TRANS64.RED.A1T0 RZ, [R0+URZ], RZ ;  /* 0x000000ff00ff79a7 */ /* 0x0045e200081004ff */
[----:B-1----:R-:W-:-:S02]  /*2ed0*/  LOP3.LUT P3, RZ, R6, 0x1, RZ, 0xc0, !PT ;  /* 0x0000000106ff7812 */ /* 0x002fc4000786c0ff */
[----:B------:R-:W-:-:S04]  /*2ee0*/  SEL R4, RZ, 0x1, P1 ;  /* 0x00000001ff047807 */ /* 0x000fc80000800000 */
[----:B------:R-:W-:Y:S02]  /*2ef0*/  LOP3.LUT R10, R10, R4, RZ, 0x3c, !PT ;  /* 0x000000040a0a7212 */ /* 0x000fe400078e3cff */
[----:B--2---:R-:W-:-:S04]  /*2f00*/  SEL R0, RZ, 0x1, P0 ;  /* 0x00000001ff007807 */ /* 0x004fc80000000000 */
[----:B------:R-:W-:Y:S01]  /*2f10*/  LOP3.LUT R9, R9, R0, RZ, 0x3c, !PT ;  /* 0x0000000009097212 */ /* 0x000fe200078e3cff */
[----:B------:R-:W-:Y:S06]  /*2f20*/  @P3 BRA `(.L_x_54) ;  /* 0xfffffffc002c3947 */ /* 0x000fec000383ffff */
[----:B------:R-:W-:Y:S01]  /*2f30*/  ULEA UR5, UR6, UR37, 0x3 ;  /* 0x0000002506057291 */ /* 0x000fe2000f8e18ff */
[----:B------:R-:W-:-:S08]  /*2f40*/  SHF.L.U32 R2, R12, 0x1f, RZ ;  /* 0x0000001f0c027819 */ /* 0x000fd000000006ff */
[----:B------:R-:W1:Y:S02]  /*2f50*/  SYNCS.PHASECHK.TRANS64 P0, [UR5+0x120], R2 ;  /* 0x00012002ff0075a7 */ /* 0x000e640008001005 */
[----:B-1----:R-:W-:Y:S05]  /*2f60*/  @P0 BRA `(.L_x_55) ;  /* 0x0000000000080947 */ /* 0x002fea0003800000 */
[----:B------:R-:W1:Y:S02]  /*2f70*/  SYNCS.PHASECHK.TRANS64.TRYWAIT P0, [UR5+0x120], R2 ;  /* 0x00012002ff0075a7 */ /* 0x000e640008001105 */
[----:B-1----:R-:W-:Y:S05]  /*2f80*/  @!P0 BRA `(.L_x_56) ;  /* 0x0000004800c48947 */ /* 0x002fea0003800000 */
.L_x_55:
[----:B------:R-:W-:-:S04]  /*2f90*/  UIADD3 UR4, UPT, UPT, UR6, 0x1, URZ ;  /* 0x0000000106047890 */ /* 0x000fc8000fffe0ff */
[----:B------:R-:W-:-:S04]  /*2fa0*/  UISETP.NE.AND UP0, UPT, UR4, 0x2, UPT ;  /* 0x000000020400788c */ /* 0x000fc8000bf05270 */
[----:B------:R-:W-:Y:S02]  /*2fb0*/  USEL UR7, URZ, 0x1, UP0 ;  /* 0x00000001ff077887 */ /* 0x000fe40008000000 */
[----:B------:R-:W-:-:S04]  /*2fc0*/  USEL UR4, UR4, URZ, UP0 ;  /* 0x000000ff04047287 */ /* 0x000fc80008000000 */
[----:B------:R-:W-:Y:S01]  /*2fd0*/  ULEA UR4, UR4, UR37, 0x3 ;  /* 0x0000002504047291 */ /* 0x000fe2000f8e18ff */
[----:B-1----:R-:W-:-:S04]  /*2fe0*/  LOP3.LUT R2, R12, UR7, RZ, 0x3c, !PT ;  /* 0x000000070c027c12 */ /* 0x002fc8000f8e3cff */
[----:B------:R-:W-:-:S04]  /*2ff0*/  SHF.L.U32 R0, R2, 0x1f, RZ ;  /* 0x0000001f02007819 */ /* 0x000fc800000006ff */
[----:B------:R-:W1:Y:S02]  /*3000*/  SYNCS.PHASECHK.TRANS64 P0, [UR4+0x120], R0 ;  /* 0x00012000ff0075a7 */ /* 0x000e640008001004 */
[----:B-1----:R-:W-:Y:S05]  /*3010*/  @P0 EXIT ;  /* 0x000000000000094d */ /* 0x002fea0003800000 */
[----:B------:R-:W-:Y:S02]  /*3020*/  SHF.L.U32 R2, R2, 0x1f, RZ ;  /* 0x0000001f02027819 */ /* 0x000fe400000006ff */
[----:B------:R-:W-:-:S07]  /*3030*/  MOV R0, UR4 ;  /* 0x0000000400007c02 */ /* 0x000fce0008000f00 */
.L_x_57:
[----:B-1----:R1:W2:Y:S02]  /*3040*/  SYNCS.PHASECHK.TRANS64.TRYWAIT P0, [R0+URZ+0x120], R2 ;  /* 0x00012002000075a7 */ /* 0x0022a400080011ff */
[----:B--2---:R-:W-:Y:S05]  /*3050*/  @!P0 NANOSLEEP.SYNCS 0x989680 ;  /* 0x009896800000895d */ /* 0x004fea0003900000 */
[----:B------:R-:W2:Y:S02]  /*3060*/  @!P0 SYNCS.PHASECHK.TRANS64 P0, [R0+URZ+0x120], R2 ;  /* 0x00012002000085a7 */ /* 0x000ea400080010ff */
[----:B--2---:R-:W-:Y:S05]  /*3070*/  @P0 EXIT ;  /* 0x000000000000094d */ /* 0x004fea0003800000 */
[----:B------:R-:W-:Y:S05]  /*3080*/  BRA `(.L_x_57) ;  /* 0xfffffffc00ec7947 */ /* 0x000fea000383ffff */
.L_x_50:
[----:B------:R-:W-:-:S09]  /*3090*/  UISETP.NE.AND UP1, UPT, UR8, URZ, UPT ;  /* 0x000000ff0800728c */ /* 0x000fd2000bf25270 */
[----:B------:R-:W-:Y:S05]  /*30a0*/  BRA.U UP1, `(.L_x_58) ;  /* 0x0000000d01cc7547 */ /* 0x000fea000b800000 */
[----:B------:R-:W-:Y:S01]  /*30b0*/  UMOV UR4, 0x40 ;  /* 0x0000004000047882 */ /* 0x000fe20000000000 */
[----:B------:R-:W-:Y:S01]  /*30c0*/  NOP ;  /* 0x0000000000007918 */ /* 0x000fe20000000000 */
[----:B------:R-:W-:Y:S01]  /*30d0*/  ULEA UR4, UR37, UR4, 0x18 ;  /* 0x0000000425047291 */ /* 0x000fe2000f8ec0ff */
[----:B------:R-:W-:Y:S02]  /*30e0*/  UMOV UR5, 0x400 ;  /* 0x0000040000057882 */ /* 0x000fe40000000000 */
[----:B------:R-:W-:-:S06]  /*30f0*/  ULEA UR37, UR37, UR5, 0x18 ;  /* 0x0000000525257291 */ /* 0x000fcc000f8ec0ff */
[----:B------:R-:W1:Y:S02]  /*3100*/  LDS.U8 R0, [UR4+0x1c] ;  /* 0x00001c04ff007984 */ /* 0x000e640008000000 */
[----:B-1----:R-:W-:-:S13]  /*3110*/  ISETP.NE.AND P0, PT, R0, RZ, PT ;  /* 0x000000ff0000720c */ /* 0x002fda0003f05270 */
[----:B------:R-:W-:Y:S05]  /*3120*/  @P0 BRA `(.L_x_59) ;  /* 0x0000000000580947 */ /* 0x000fea0003800000 */
[----:B------:R-:W-:-:S13]  /*3130*/  ELECT P0, URZ, PT ;  /* 0x0000000000ff782f */ /* 0x000fda0003800000 */
[----:B------:R-:W-:Y:S05]  /*3140*/  @!P0 BRA `(.L_x_60) ;  /* 0x0000000000608947 */ /* 0x000fea0003800000 */
[----:B------:R-:W-:Y:S01]  /*3150*/  UMOV UR5, 0x10 ;  /* 0x0000001000057882 */ /* 0x000fe20000000000 */
[----:B------:R-:W-:Y:S01]  /*3160*/  HFMA2 R0, -RZ, RZ, 0, 5.9604644775390625e-08 ;  /* 0x00000001ff007431 */ /* 0x000fe200000001ff */
[----:B------:R-:W-:-:S03]  /*3170*/  MOV R2, 0xffff ;  /* 0x0000ffff00027802 */ /* 0x000fc60000000f00 */
[----:B------:R-:W-:Y:S04]  /*3180*/  DEPBAR.LE SB1, 0x36 ;  /* 0x00009d800000791a */ /* 0x000fe80000000000 */
[----:B------:R-:W1:Y:S02]  /*3190*/  UTCATOMSWS.FIND_AND_SET.ALIGN UP0, UR5, UR5 ;  /* 0x00000005000575e3 */ /* 0x000e640008000800 */
[----:B-1----:R-:W-:Y:S01]  /*31a0*/  MOV R3, UR5 ;  /* 0x0000000500037c02 */ /* 0x002fe20008000f00 */
[----:B------:R-:W-:Y:S06]  /*31b0*/  BRA.U UP0, `(.L_x_61) ;  /* 0x0000000100187547 */ /* 0x000fec000b800000 */
.L_x_62:
[----:B------:R-:W-:Y:S05]  /*31c0*/  NANOSLEEP 0x64 ;  /* 0x000000640000795d */ /* 0x000fea0003800000 */
[----:B------:R-:W-:-:S05]  /*31d0*/  UMOV UR5, 0x10 ;  /* 0x0000001000057882 */ /* 0x000fca0000000000 */
[----:B------:R-:W-:Y:S04]  /*31e0*/  DEPBAR.LE SB1, 0x36 ;  /* 0x00009d800000791a */ /* 0x000fe80000000000 */
[----:B------:R-:W1:Y:S02]  /*31f0*/  UTCATOMSWS.FIND_AND_SET.ALIGN UP0, UR5, UR5 ;  /* 0x00000005000575e3 */ /* 0x000e640008000800 */
[----:B-1----:R-:W-:Y:S01]  /*3200*/  MOV R3, UR5 ;  /* 0x0000000500037c02 */ /* 0x002fe20008000f00 */
[----:B------:R-:W-:Y:S05]  /*3210*/  BRA.U !UP0, `(.L_x_62) ;  /* 0xfffffffd08e87547 */ /* 0x000fea000b83ffff */
.L_x_61:
[-C--:B------:R-:W-:Y:S02]  /*3220*/  SHF.L.U32 R2, R2, R3.reuse, RZ ;  /* 0x0000000302027219 */ /* 0x080fe400000006ff */
[----:B------:R-:W-:Y:S01]  /*3230*/  SHF.L.U32 R0, R0, R3, RZ ;  /* 0x0000000300007219 */ /* 0x000fe200000006ff */
[----:B------:R-:W-:Y:S02]  /*3240*/  IMAD.SHL.U32 R3, R3, 0x20, RZ ;  /* 0x0000002003037824 */ /* 0x000fe400078e00ff */
[----:B------:R1:W-:Y:S04]  /*3250*/  ATOMS.OR RZ, [UR4+0x14], R2 ;  /* 0x00001402ffff798c */ /* 0x0003e8000b000004 */
[----:B------:R1:W-:Y:S04]  /*3260*/  ATOMS.OR RZ, [UR4+0x18], R0 ;  /* 0x00001800ffff798c */ /* 0x0003e8000b000004 */
[----:B------:R1:W-:Y:S01]  /*3270*/  STS [UR37+0x1c0], R3 ;  /* 0x0001c003ff007988 */ /* 0x0003e20008000825 */
[----:B------:R-:W-:Y:S05]  /*3280*/  BRA `(.L_x_60) ;  /* 0x0000000000107947 */ /* 0x000fea0003800000 */
.L_x_59:
[----:B------:R-:W-:Y:S02]  /*3290*/  MOV R0, 0xffffffff ;  /* 0xffffffff00007802 */ /* 0x000fe40000000f00 */
[----:B------:R-:W-:-:S03]  /*32a0*/  MOV R2, 0x32d0 ;  /* 0x000032d000027802 */ /* 0x000fc60000000f00 */
[----:B------:R1:W-:Y:S04]  /*32b0*/  STS [UR37+0x1c0], R0 ;  /* 0x0001c000ff007988 */ /* 0x0003e80008000825 */
[----:B-1-3-5:R-:W-:Y:S05]  /*32c0*/  CALL.REL.NOINC `($__internal_1_$__cuda_sm10x_tcgen05_guardrail_trap_phase_invalid_during_alloc) ;  /* 0x0000004c00987944 */ /* 0x02afea0003c00000 */
.L_x_60:
[----:B------:R-:W-:Y:S05]  /*32d0*/  WARPSYNC.ALL ;  /* 0x0000000000007948 */ /* 0x000fea0003800000 */
[----:B------:R-:W2:Y:S01]  /*32e0*/  S2UR UR5, SR_CgaCtaId ;  /* 0x00000000000579c3 */ /* 0x000ea20000008800 */
[----:B------:R-:W-:Y:S01]  /*32f0*/  UMOV UR4, 0x400 ;  /* 0x0000040000047882 */ /* 0x000fe20000000000 */
[----:B------:R-:W-:-:S06]  /*3300*/  NOP ;  /* 0x0000000000007918 */ /* 0x000fcc0000000000 */
[----:B------:R-:W-:Y:S06]  /*3310*/  BAR.ARV 0x6, 0xa0 ;  /* 0x0182800000007b1d */ /* 0x000fec0000002000 */
[----:B------:R-:W4:Y:S01]  /*3320*/  LDCU UR7, c[0x0][0x38c] ;  /* 0x00007180ff0777ac */ /* 0x000f220008000800 */
[----:B------:R-:W-:Y:S01]  /*3330*/  IMAD.MOV.U32 R11, RZ, RZ, 0x1 ;  /* 0x00000001ff0b7424 */ /* 0x000fe200078e00ff */
[----:B------:R-:W-:Y:S01]  /*3340*/  CS2R R8, SRZ ;  /* 0x0000000000087805 */ /* 0x000fe2000001ff00 */
[----:B------:R-:W-:Y:S01]  /*3350*/  IMAD.MOV.U32 R10, RZ, RZ, RZ ;  /* 0x000000ffff0a7224 */ /* 0x000fe200078e00ff */
[----:B------:R-:W3:Y:S01]  /*3360*/  LDCU UR6, c[0x0][0x38c] ;  /* 0x00007180ff0677ac */ /* 0x000ee20008000800 */
[----:B------:R-:W-:Y:S01]  /*3370*/  UMOV UR15, URZ ;  /* 0x000000ff000f7c82 */ /* 0x000fe20008000000 */
[----:B------:R-:W-:Y:S01]  /*3380*/  UMOV UR14, URZ ;  /* 0x000000ff000e7c82 */ /* 0x000fe20008000000 */
[----:B--2---:R-:W-:Y:S01]  /*3390*/  ULEA UR5, UR5, UR4, 0x18 ;  /* 0x0000000405057291 */ /* 0x004fe2000f8ec0ff */
[----:B------:R-:W-:Y:S01]  /*33a0*/  UMOV UR24, 0x0 ;  /* 0x0000000000187882 */ /* 0x000fe20000000000 */
[----:B------:R-:W-:-:S02]  /*33b0*/  UMOV UR25, 0x4100490 ;  /* 0x0410049000197882 */ /* 0x000fc40000000000 */
[----:B------:R-:W-:Y:S02]  /*33c0*/  UIADD3 UR10, UPT, UPT, UR5, 0x3400, URZ ;  /* 0x00003400050a7890 */ /* 0x000fe4000fffe0ff */
[----:B------:R-:W-:Y:S02]  /*33d0*/  UIADD3 UR11, UPT, UPT, UR5, 0x1d400, URZ ;  /* 0x0001d400050b7890 */ /* 0x000fe4000fffe0ff */
[----:B----4-:R-:W-:Y:S01]  /*33e0*/  UIADD3 UR7, UPT, UPT, UR7, 0x3f, URZ ;  /* 0x0000003f07077890 */ /* 0x010fe2000fffe0ff */
[----:B-1----:R-:W1:Y:S01]  /*33f0*/  LDS R0, [UR5+0x1c0] ;  /* 0x0001c005ff007984 */ /* 0x002e620008000800 */
[----:B------:R-:W-:Y:S02]  /*3400*/  USHF.R.U32.HI UR10, URZ, 0x4, UR10 ;  /* 0x00000004ff0a7899 */ /* 0x000fe4000801160a */
[----:B------:R-:W-:Y:S02]  /*3410*/  USHF.R.S32.HI UR4, URZ, 0x1f, UR7 ;  /* 0x0000001fff047899 */ /* 0x000fe40008011407 */
[----:B------:R-:W-:-:S02]  /*3420*/  USHF.R.U32.HI UR11, URZ, 0x4, UR11 ;  /* 0x00000004ff0b7899 */ /* 0x000fc4000801160b */
[----:B------:R-:W-:Y:S02]  /*3430*/  ULEA.HI UR4, UR4, UR7, URZ, 0x6 ;  /* 0x0000000704047291 */ /* 0x000fe4000f8f30ff */
[----:B------:R-:W-:Y:S02]  /*3440*/  ULOP3.LUT UR10, UR10, 0x3fff, URZ, 0xc0, !UPT ;  /* 0x00003fff0a0a7892 */ /* 0x000fe4000f8ec0ff */
[----:B------:R-:W-:Y:S02]  /*3450*/  USHF.R.S32.HI UR4, URZ, 0x6, UR4 ;  /* 0x00000006ff047899 */ /* 0x000fe40008011404 */
[----:B------:R-:W-:Y:S02]  /*3460*/  ULOP3.LUT UR11, UR11, 0x3fff, URZ, 0xc0, !UPT ;  /* 0x00003fff0b0b7892 */ /* 0x000fe4000f8ec0ff */
[----:B------:R-:W-:Y:S01]  /*3470*/  UISETP.LT.AND UP0, UPT, UR4, 0x1, UPT ;  /* 0x000000010400788c */ /* 0x000fe2000bf01270 */
[----:B------:R-:W-:Y:S01]  /*3480*/  UMOV UR22, 0x0 ;  /* 0x0000000000167882 */ /* 0x000fe20000000000 */
[----:B------:R-:W-:-:S02]  /*3490*/  UMOV UR23, 0x4100490 ;  /* 0x0410049000177882 */ /* 0x000fc40000000000 */
[----:B------:R-:W-:Y:S02]  /*34a0*/  USEL UR9, UR4, 0x1, !UP0 ;  /* 0x0000000104097887 */ /* 0x000fe4000c000000 */
[----:B------:R-:W-:Y:S02]  /*34b0*/  ULOP3.LUT UR10, UR10, 0x10000, URZ, 0xfc, !UPT ;  /* 0x000100000a0a7892 */ /* 0x000fe4000f8efcff */
[----:B------:R-:W-:Y:S02]  /*34c0*/  ULOP3.LUT UR11, UR11, 0x10000, URZ, 0xfc, !UPT ;  /* 0x000100000b0b7892 */ /* 0x000fe4000f8efcff */
[----:B------:R-:W-:Y:S02]  /*34d0*/  UIADD3 UR9, UPT, UPT, -UR9, URZ, URZ ;  /* 0x000000ff09097290 */ /* 0x000fe4000fffe1ff */
[----:B---3--:R-:W-:Y:S01]  /*34e0*/  UISETP.GE.AND UP3, UPT, UR6, 0x1, UPT ;  /* 0x000000010600788c */ /* 0x008fe2000bf66270 */
[----:B------:R-:W-:Y:S01]  /*34f0*/  UMOV UR20, 0x0 ;  /* 0x0000000000147882 */ /* 0x000fe20000000000 */
[----:B------:R-:W-:Y:S01]  /*3500*/  UMOV UR21, 0x4100490 ;  /* 0x0410049000157882 */ /* 0x000fe20000000000 */
[----:B------:R-:W-:Y:S01]  /*3510*/  UMOV UR18, 0x0 ;  /* 0x0000000000127882 */ /* 0x000fe20000000000 */
[----:B------:R-:W-:Y:S01]  /*3520*/  UMOV UR19, 0x4100490 ;  /* 0x0410049000137882 */ /* 0x000fe20000000000 */
[----:B-1----:R-:W-:-:S15]  /*3530*/  R2UR UR16, R0 ;  /* 0x00000000001072ca */ /* 0x002fde00000e0000 */
.L_x_69:
[----:B------:R-:W-:Y:S02]  /*3540*/  LEA R0, R10, UR5, 0x3 ;  /* 0x000000050a007c11 */ /* 0x000fe4000f8e18ff */
[----:B------:R-:W-:Y:S02]  /*3550*/  SHF.L.U32 R2, R9, 0x1f, RZ ;  /* 0x0000001f09027819 */ /* 0x000fe400000006ff */
[----:B------:R-:W-:Y:S01]  /*3560*/  PLOP3.LUT P0, PT, PT, PT, UP3, 0x80, 0x8 ;  /* 0x000000000008781c */ /* 0x000fe20003f0f038 */
[----:B------:R-:W-:Y:S01]  /*3570*/  VIADD R3, R0, 0x120 ;  /* 0x0000012000037836 */ /* 0x000fe20000000000 */
[----:B-1----:R-:W1:Y:S02]  /*3580*/  SYNCS.PHASECHK.TRANS64.TRYWAIT P1, [R0+URZ+0x110], R2 ;  /* 0x00011002000075a7 */ /* 0x002e6400080211ff */
[----:B-1-3--:R-:W-:Y:S09]  /*3590*/  @!P1 BRA `(.L_x_63) ;  /* 0x0000004400589947 */ /* 0x00aff20003800000 */
.L_x_158:
[----:B------:R-:W-:Y:S01]  /*35a0*/  LEA R4, R10, UR5, 0x4 ;  /* 0x000000050a047c11 */ /* 0x000fe2000f8e20ff */
[----:B------:R-:W-:Y:S01]  /*35b0*/  @UP3 ULEA UR6, UR14, UR5, 0x3 ;  /* 0x000000050e063291 */ /* 0x000fe2000f8e18ff */
[----:B------:R-:W-:Y:S01]  /*35c0*/  PLOP3.LUT P2, PT, PT, PT, PT, 0x80, 0x8 ;  /* 0x000000000008781c */ /* 0x000fe20003f4f070 */
[----:B------:R-:W-:Y:S01]  /*35d0*/  ULEA UR7, UR15, UR5, 0x3 ;  /* 0x000000050f077291 */ /* 0x000fe2000f8e18ff */
[----:B------:R-:W-:Y:S02]  /*35e0*/  PRMT R3, RZ, 0x654, R3 ;  /* 0x00000654ff037816 */ /* 0x000fe40000000003 */
[----:B------:R-:W2:Y:S01]  /*35f0*/  LDS.128 R4, [R4+0x1a0] ;  /* 0x0001a00004047984 */ /* 0x000ea20000000c00 */
[----:B-1----:R-:W-:Y:S02]  /*3600*/  @P0 SHF.L.U32 R2, R8, 0x1f, RZ ;  /* 0x0000001f08020819 */ /* 0x002fe400000006ff */
[----:B------:R-:W-:Y:S01]  /*3610*/  SHF.L.U32 R0, R11, 0x1f, RZ ;  /* 0x0000001f0b007819 */ /* 0x000fe200000006ff */
[----:B------:R-:W-:Y:S01]  /*3620*/  @!PT LDS RZ, [RZ] ;  /* 0x00000000fffff984 */ /* 0x000fe20000000800 */
[----:B------:R-:W-:Y:S01]  /*3630*/  @!PT LDS RZ, [RZ] ;  /* 0x00000000fffff984 */ /* 0x000fe20000000800 */
[----:B------:R-:W-:Y:S01]  /*3640*/  @!PT LDS RZ, [RZ] ;  /* 0x00000000fffff984 */ /* 0x000fe20000000800 */
[----:B------:R-:W-:Y:S01]  /*3650*/  @!PT LDS RZ, [RZ] ;  /* 0x00000000fffff984 */ /* 0x000fe20000000800 */
[----:B------:R1:W-:Y:S06]  /*3660*/  MEMBAR.ALL.CTA ;  /* 0x0000000000007992 */ /* 0x0003ec0000008000 */
[----:B-1----:R-:W1:Y:S02]  /*3670*/  FENCE.VIEW.ASYNC.S ;  /* 0x00000000000073c6 */ /* 0x002e640000000000 */
[----:B-1----:R1:W-:Y:S01]  /*3680*/  SYNCS.ARRIVE.TRANS64.RED.A1T0 RZ, [R3+URZ], RZ ;  /* 0x000000ff03ff79a7 */ /* 0x0023e200081004ff */
[----:B------:R1:W3:Y:S01]  /*3690*/  @P0 SYNCS.PHASECHK.TRANS64.TRYWAIT P2, [UR6], R2 ;  /* 0x00000002ff0005a7 */ /* 0x0002e20008041106 */
[----:B------:R-:W-:Y:S01]  /*36a0*/  ULEA.HI UR6, UR15, UR15, URZ, 0x1 ;  /* 0x0000000f0f067291 */ /* 0x000fe2000f8f08ff */
[----:B--2---:R-:W-:-:S03]  /*36b0*/  LOP3.LUT P1, RZ, R6, 0x1, RZ, 0xc0, !PT ;  /* 0x0000000106ff7812 */ /* 0x004fc6000782c0ff */
[----:B------:R-:W-:Y:S02]  /*36c0*/  USHF.L.U32 UR8, UR6, 0x5, URZ ;  /* 0x0000000506087899 */ /* 0x000fe400080006ff */
[----:B------:R-:W-:Y:S02]  /*36d0*/  ULOP3.LUT UR6, UR6, 0xffe, URZ, 0xc0, !UPT ;  /* 0x00000ffe06067892 */ /* 0x000fe4000f8ec0ff */
[----:B------:R-:W-:Y:S02]  /*36e0*/  ULOP3.LUT UR8, UR8, 0xffffffc0, URZ, 0xc0, !UPT ;  /* 0xffffffc008087892 */ /* 0x000fe4000f8ec0ff */
[----:B------:R-:W-:Y:S02]  /*36f0*/  UIADD3 UR6, UPT, UPT, -UR6, UR15, URZ ;  /* 0x0000000f06067290 */ /* 0x000fe4000fffe1ff */
[----:B------:R-:W-:Y:S01]  /*3700*/  UIADD3 UR8, UPT, UPT, UR16, UR8, URZ ;  /* 0x0000000810087290 */ /* 0x000fe2000fffe0ff */
[----:B------:R-:W2:Y:S03]  /*3710*/  SYNCS.PHASECHK.TRANS64.TRYWAIT P0, [UR7+0x150], R0 ;  /* 0x00015000ff0075a7 */ /* 0x000ea60008001107 */
[----:B------:R-:W-:Y:S01]  /*3720*/  ULEA UR8, UR6, UR8, 0x14 ;  /* 0x0000000806087291 */ /* 0x000fe2000f8ea0ff */
[----:B-123--:R-:W-:Y:S11]  /*3730*/  @!P0 BRA `(.L_x_64) ;  /* 0x0000004400048947 */ /* 0x00eff60003800000 */
.L_x_160:
[----:B------:R-:W-:Y:S01]  /*3740*/  IADD3 R10, PT, PT, R10, 0x1, RZ ;  /* 0x000000010a0a7810 */ /* 0x000fe20007ffe0ff */
[----:B------:R-:W-:Y:S06]  /*3750*/  BRA.U !UP3, `(.L_x_65) ;  /* 0x000000010bc07547 */ /* 0x000fec000b800000 */
[----:B------:R-:W-:Y:S01]  /*3760*/  UPLOP3.LUT UP4, UPT, UPT, UPT, UPT, 0x40, 0x4 ;  /* 0x000000000004789c */ /* 0x000fe20003f8e870 */
[----:B------:R-:W-:Y:S01]  /*3770*/  UMOV UR13, UR9 ;  /* 0x00000009000d7c82 */ /* 0x000fe20008000000 */
[----:B------:R-:W-:Y:S01]  /*3780*/  UMOV UR12, UR4 ;  /* 0x00000004000c7c82 */ /* 0x000fe20008000000 */
[----:B------:R-:W-:-:S08]  /*3790*/  UMOV UR17, UR14 ;  /* 0x0000000e00117c82 */ /* 0x000fd00008000000 */
.L_x_68:
[----:B------:R-:W-:Y:S02]  /*37a0*/  UIADD3 UR13, UPT, UPT, UR13, 0x1, URZ ;  /* 0x000000010d0d7890 */ /* 0x000fe4000fffe0ff */
[----:B--2---:R-:W-:Y:S02]  /*37b0*/  ULEA UR6, UR17, UR5, 0x3 ;  /* 0x0000000511067291 */ /* 0x004fe4000f8e18ff */
[----:B------:R-:W-:Y:S01]  /*37c0*/  UISETP.NE.AND UP0, UPT, UR13, URZ, UPT ;  /* 0x000000ff0d00728c */ /* 0x000fe2000bf05270 */
[----:B---3--:R-:W-:Y:S10]  /*37d0*/  @P2 BRA `(.L_x_66) ;  /* 0x00000000000c2947 */ /* 0x008ff40003800000 */
[----:B-1----:R-:W-:Y:S04]  /*37e0*/  SHF.L.U32 R2, R8, 0x1f, RZ ;  /* 0x0000001f08027819 */ /* 0x002fe800000006ff */
[----:B------:R-:W1:Y:S02]  /*37f0*/  SYNCS.PHASECHK.TRANS64.TRYWAIT P0, [UR6], R2 ;  /* 0x00000002ff0075a7 */ /* 0x000e640008001106 */
[----:B-1----:R-:W-:Y:S05]  /*3800*/  @!P0 BRA `(.L_x_67) ;  /* 0x0000004000e88947 */ /* 0x002fea0003800000 */
.L_x_66:
[----:B------:R-:W-:Y:S01]  /*3810*/  UISETP.NE.AND UP1, UPT, UR12, 0x1, UPT ;  /* 0x000000010c00788c */ /* 0x000fe2000bf25270 */
[----:B------:R-:W-:Y:S01]  /*3820*/  PLOP3.LUT P2, PT, PT, PT, PT, 0x80, 0x8 ;  /* 0x000000000008781c */ /* 0x000fe20003f4f070 */
[----:B------:R-:W-:Y:S02]  /*3830*/  UIADD3 UR14, UPT, UPT, UR17, 0x1, URZ ;  /* 0x00000001110e7890 */ /* 0x000fe4000fffe0ff */
[----:B------:R-:W-:Y:S02]  /*3840*/  ULEA UR28, UR17, UR11, 0x9 ;  /* 0x0000000b111c7291 */ /* 0x000fe4000f8e48ff */
[----:B------:R-:W-:Y:S01]  /*3850*/  UISETP.NE.AND UP2, UPT, UR14, 0xd, UPT ;  /* 0x0000000d0e00788c */ /* 0x000fe2000bf45270 */
[----:B------:R-:W-:Y:S01]  /*3860*/  PLOP3.LUT P0, PT, PT, PT, UP1, 0x80, 0x8 ;  /* 0x000000000008781c */ /* 0x000fe20003f0f018 */
[----:B------:R-:W-:Y:S02]  /*3870*/  UIADD3 UR40, UPT, UPT, UR28, 0x2, URZ ;  /* 0x000000021c287890 */ /* 0x000fe4000fffe0ff */
[----:B------:R-:W-:Y:S02]  /*3880*/  USEL UR27, URZ, 0x1, UP2 ;  /* 0x00000001ff1b7887 */ /* 0x000fe40009000000 */
[----:B------:R-:W-:Y:S02]  /*3890*/  USEL UR14, UR14, URZ, UP2 ;  /* 0x000000ff0e0e7287 */ /* 0x000fe40009000000 */
[----:B------:R-:W-:Y:S02]  /*38a0*/  UIADD3 UR36, UPT, UPT, UR28, 0x4, URZ ;  /* 0x000000041c247890 */ /* 0x000fe4000fffe0ff */
[----:B------:R-:W-:Y:S01]  /*38b0*/  @UP1 ULEA UR26, UR14, UR5, 0x3 ;  /* 0x000000050e1a1291 */ /* 0x000fe2000f8e18ff */
[----:B------:R-:W-:Y:S01]  /*38c0*/  LOP3.LUT R8, R8, UR27, RZ, 0x3c, !PT ;  /* 0x0000001b08087c12 */ /* 0x000fe2000f8e3cff */
[----:B------:R-:W-:Y:S02]  /*38d0*/  UIADD3 UR32, UPT, UPT, UR28, 0x6, URZ ;  /* 0x000000061c207890 */ /* 0x000fe4000fffe0ff */
[----:B------:R-:W-:Y:S01]  /*38e0*/  UIADD3 UR6, UPT, UPT, UR6, 0x68, URZ ;  /* 0x0000006806067890 */ /* 0x000fe2000fffe0ff */
[----:B-1----:R-:W-:Y:S01]  /*38f0*/  @P0 SHF.L.U32 R0, R8, 0x1f, RZ ;  /* 0x0000001f08000819 */ /* 0x002fe200000006ff */
[----:B------:R-:W-:Y:S01]  /*3900*/  UIADD3 UR12, UPT, UPT, UR12, -0x1, URZ ;  /* 0xffffffff0c0c7890 */ /* 0x000fe2000fffe0ff */
[----:B------:R-:W-:Y:S02]  /*3910*/  UMOV UR29, 0x40004040 ;  /* 0x40004040001d7882 */ /* 0x000fe40000000000 */
[----:B------:R2:W3:Y:S01]  /*3920*/  @P0 SYNCS.PHASECHK.TRANS64.TRYWAIT P2, [UR26], R0 ;  /* 0x00000000ff0005a7 */ /* 0x0004e2000804111a */
[----:B------:R-:W-:Y:S01]  /*3930*/  ULEA UR26, UR17, UR10, 0x9 ;  /* 0x0000000a111a7291 */ /* 0x000fe2000f8e48ff */
[----:B------:R-:W-:Y:S01]  /*3940*/  UMOV UR27, 0x40004040 ;  /* 0x40004040001b7882 */ /* 0x000fe20000000000 */
[----:B------:R-:W-:Y:S02]  /*3950*/  UMOV UR41, 0x40004040 ;  /* 0x4000404000297882 */ /* 0x000fe40000000000 */
[----:B------:R-:W-:Y:S02]  /*3960*/  UIADD3 UR38, UPT, UPT, UR26, 0x2, URZ ;  /* 0x000000021a267890 */ /* 0x000fe4000fffe0ff */
[----:B------:R-:W-:Y:S02]  /*3970*/  UIADD3 UR34, UPT, UPT, UR26, 0x4, URZ ;  /* 0x000000041a227890 */ /* 0x000fe4000fffe0ff */
[----:B------:R-:W-:Y:S01]  /*3980*/  UIADD3 UR30, UPT, UPT, UR26, 0x6, URZ ;  /* 0x000000061a1e7890 */ /* 0x000fe2000fffe0ff */
[----:B------:R2:W-:Y:S01]  /*3990*/  UTCHMMA gdesc[UR26], gdesc[UR28], tmem[UR8], tmem[UR24], idesc[UR25], UP4 ;  /* 0x00ff181c1a0075ea */ /* 0x0005e2000a000008 */
[----:B------:R-:W-:Y:S01]  /*39a0*/  UPLOP3.LUT UP4, UPT, UPT, UPT, UPT, 0x80, 0x8 ;  /* 0x000000000008789c */ /* 0x000fe20003f8f070 */
[----:B------:R-:W-:Y:S01]  /*39b0*/  UMOV UR39, 0x40004040 ;  /* 0x4000404000277882 */ /* 0x000fe20000000000 */
[----:B------:R-:W-:Y:S01]  /*39c0*/  UMOV UR37, 0x40004040 ;  /* 0x4000404000257882 */ /* 0x000fe20000000000 */
[----:B------:R2:W-:Y:S01]  /*39d0*/  UTCHMMA gdesc[UR38], gdesc[UR40], tmem[UR8], tmem[UR22], idesc[UR23], UPT ;  /* 0x00ff1628260075ea */ /* 0x0005e2000b800008 */
[----:B------:R-:W-:Y:S01]  /*39e0*/  UMOV UR35, 0x40004040 ;  /* 0x4000404000237882 */ /* 0x000fe20000000000 */
[----:B------:R-:W-:Y:S01]  /*39f0*/  UMOV UR33, 0x40004040 ;  /* 0x4000404000217882 */ /* 0x000fe20000000000 */
[----:B------:R-:W-:Y:S01]  /*3a00*/  UMOV UR31, 0x40004040 ;  /* 0x40004040001f7882 */ /* 0x000fe20000000000 */
[----:B------:R2:W-:Y:S01]  /*3a10*/  UTCHMMA gdesc[UR34], gdesc[UR36], tmem[UR8], tmem[UR20], idesc[UR21], UPT ;  /* 0x00ff1424220075ea */ /* 0x0005e2000b800008 */
[----:B------:R2:W-:Y:S01]  /*3a20*/  UTCHMMA gdesc[UR30], gdesc[UR32], tmem[UR8], tmem[UR18], idesc[UR19], UPT ;  /* 0x00ff12201e0075ea */ /* 0x0005e2000b800008 */
[----:B------:R2:W-:Y:S01]  /*3a30*/  UTCBAR [UR6], URZ ;  /* 0x000000ff060073e9 */ /* 0x0005e200080000ff */
[----:B------:R-:W-:Y:S01]  /*3a40*/  UMOV UR17, UR14 ;  /* 0x0000000e00117c82 */ /* 0x000fe20008000000 */
[----:B------:R-:W-:Y:S05]  /*3a50*/  BRA.U UP0, `(.L_x_68) ;  /* 0xfffffffd00507547 */ /* 0x000fea000b83ffff */
.L_x_65:
[----:B------:R-:W-:Y:S01]  /*3a60*/  UIADD3 UR15, UPT, UPT, UR15, 0x1, URZ ;  /* 0x000000010f0f7890 */ /* 0x000fe2000fffe0ff */
[C---:B------:R-:W-:Y:S01]  /*3a70*/  ISETP.NE.AND P0, PT, R10.reuse, 0x2, PT ;  /* 0x000000020a00780c */ /* 0x040fe20003f05270 */
[----:B------:R-:W-:Y:S02]  /*3a80*/  UIADD3 UR7, UPT, UPT, UR7, 0x130, URZ ;  /* 0x0000013007077890 */ /* 0x000fe4000fffe0ff */
[----:B------:R-:W-:Y:S01]  /*3a90*/  UISETP.NE.AND UP0, UPT, UR15, 0x4, UPT ;  /* 0x000000040f00788c */ /* 0x000fe2000bf05270 */
[----:B-12---:R-:W-:Y:S02]  /*3aa0*/  SEL R0, RZ, 0x1, P0 ;  /* 0x00000001ff007807 */ /* 0x006fe40000000000 */
[----:B------:R-:W-:Y:S01]  /*3ab0*/  SEL R10, R10, RZ, P0 ;  /* 0x000000ff0a0a7207 */ /* 0x000fe20000000000 */
[----:B------:R-:W-:Y:S01]  /*3ac0*/  USEL UR6, URZ, 0x1, UP0 ;  /* 0x00000001ff067887 */ /* 0x000fe20008000000 */
[----:B------:R-:W-:Y:S01]  /*3ad0*/  LOP3.LUT R9, R9, R0, RZ, 0x3c, !PT ;  /* 0x0000000009097212 */ /* 0x000fe200078e3cff */
[----:B------:R-:W-:Y:S01]  /*3ae0*/  USEL UR15, UR15, URZ, UP0 ;  /* 0x000000ff0f0f7287 */ /* 0x000fe20008000000 */
[----:B------:R1:W-:Y:S03]  /*3af0*/  UTCBAR [UR7], URZ ;  /* 0x000000ff070073e9 */ /* 0x0003e600080000ff */
[----:B------:R-:W-:Y:S01]  /*3b00*/  LOP3.LUT R11, R11, UR6, RZ, 0x3c, !PT ;  /* 0x000000060b0b7c12 */ /* 0x000fe2000f8e3cff */
[----:B------:R-:W-:Y:S07]  /*3b10*/  @P1 BRA `(.L_x_69) ;  /* 0xfffffff800881947 */ /* 0x000fee000383ffff */
[----:B------:R-:W2:Y:S01]  /*3b20*/  S2UR UR4, SR_CgaCtaId ;  /* 0x00000000000479c3 */ /* 0x000ea20000008800 */
[----:B------:R-:W-:Y:S01]  /*3b30*/  ELECT P0, URZ, PT ;  /* 0x0000000000ff782f */ /* 0x000fe20003800000 */
[----:B------:R-:W-:Y:S01]  /*3b40*/  IMAD.MOV.U32 R0, RZ, RZ, 0x1 ;  /* 0x00000001ff007424 */ /* 0x000fe200078e00ff */
[----:B------:R-:W-:Y:S01]  /*3b50*/  UIADD3 UR5, UPT, UPT, UR5, 0x150, URZ ;  /* 0x0000015005057890 */ /* 0x000fe2000fffe0ff */
[----:B------:R-:W-:Y:S01]  /*3b60*/  SHF.L.U32 R2, R11, 0x1f, RZ ;  /* 0x0000001f0b027819 */ /* 0x000fe200000006ff */
[----:B------:R-:W-:-:S03]  /*3b70*/  UMOV UR6, 0x40 ;  /* 0x0000004000067882 */ /* 0x000fc60000000000 */
[----:B------:R-:W-:Y:S01]  /*3b80*/  UVIRTCOUNT.DEALLOC.SMPOOL 0x80 ;  /* 0x000000800000784c */ /* 0x000fe20000000000 */
[----:B--2---:R-:W-:Y:S02]  /*3b90*/  ULEA UR4, UR4, UR6, 0x18 ;  /* 0x0000000604047291 */ /* 0x004fe4000f8ec0ff */
[----:B------:R-:W-:-:S07]  /*3ba0*/  ULEA UR6, UR15, UR5, 0x3 ;  /* 0x000000050f067291 */ /* 0x000fce000f8e18ff */
[----:B------:R2:W-:Y:S02]  /*3bb0*/  @P0 STS.U8 [UR4+0x1c], R0 ;  /* 0x00001c00ff000988 */ /* 0x0005e40008000004 */
[----:B------:R-:W4:Y:S02]  /*3bc0*/  SYNCS.PHASECHK.TRANS64.TRYWAIT P0, [UR6], R2 ;  /* 0x00000002ff0075a7 */ /* 0x000f240008001106 */
[----:B--2-4-:R-:W-:Y:S05]  /*3bd0*/  @!P0 BRA `(.L_x_70) ;  /* 0x00000040000c8947 */ /* 0x014fea0003800000 */
.L_x_163:
[----:B-1----:R-:W-:-:S04]  /*3be0*/  UIADD3 UR7, UPT, UPT, UR15, 0x1, URZ ;  /* 0x000000010f077890 */ /* 0x002fc8000fffe0ff */
[----:B------:R-:W-:-:S04]  /*3bf0*/  UISETP.NE.AND UP0, UPT, UR7, 0x4, UPT ;  /* 0x000000040700788c */ /* 0x000fc8000bf05270 */
[----:B------:R-:W-:Y:S02]  /*3c00*/  USEL UR8, URZ, 0x1, UP0 ;  /* 0x00000001ff087887 */ /* 0x000fe40008000000 */
[----:B------:R-:W-:-:S04]  /*3c10*/  USEL UR7, UR7, URZ, UP0 ;  /* 0x000000ff07077287 */ /* 0x000fc80008000000 */
[----:B------:R-:W-:Y:S01]  /*3c20*/  ULEA UR6, UR7, UR5, 0x3 ;  /* 0x0000000507067291 */ /* 0x000fe2000f8e18ff */
[----:B--2---:R-:W-:-:S04]  /*3c30*/  LOP3.LUT R2, R11, UR8, RZ, 0x3c, !PT ;  /* 0x000000080b027c12 */ /* 0x004fc8000f8e3cff */
[----:B------:R-:W-:-:S04]  /*3c40*/  SHF.L.U32 R3, R2, 0x1f, RZ ;  /* 0x0000001f02037819 */ /* 0x000fc800000006ff */
[----:B------:R-:W1:Y:S02]  /*3c50*/  SYNCS.PHASECHK.TRANS64.TRYWAIT P0, [UR6], R3 ;  /* 0x00000003ff0075a7 */ /* 0x000e640008001106 */
[----:B-1----:R-:W-:Y:S05]  /*3c60*/  @!P0 BRA `(.L_x_71) ;  /* 0x0000004000008947 */ /* 0x002fea0003800000 */
.L_x_165:
        /* <DEDUP_REMOVED lines=9> */
.L_x_167:
[----:B------:R-:W-:-:S04]  /*3d00*/  UIADD3 UR7, UPT, UPT, UR7, 0x1, URZ ;  /* 0x0000000107077890 */ /* 0x000fc8000fffe0ff */
[----:B------:R-:W-:-:S04]  /*3d10*/  UISETP.NE.AND UP0, UPT, UR7, 0x4, UPT ;  /* 0x000000040700788c */ /* 0x000fc8000bf05270 */
[----:B------:R-:W-:Y:S02]  /*3d20*/  USEL UR6, URZ, 0x1, UP0 ;  /* 0x00000001ff067887 */ /* 0x000fe40008000000 */
[----:B------:R-:W-:-:S04]  /*3d30*/  USEL UR7, UR7, URZ, UP0 ;  /* 0x000000ff07077287 */ /* 0x000fc80008000000 */
[----:B------:R-:W-:Y:S01]  /*3d40*/  ULEA UR7, UR7, UR5, 0x3 ;  /* 0x0000000507077291 */ /* 0x000fe2000f8e18ff */
[----:B------:R-:W-:-:S04]  /*3d50*/  LOP3.LUT R2, R2, UR6, RZ, 0x3c, !PT ;  /* 0x0000000602027c12 */ /* 0x000fc8000f8e3cff */
[----:B------:R-:W-:-:S04]  /*3d60*/  SHF.L.U32 R2, R2, 0x1f, RZ ;  /* 0x0000001f02027819 */ /* 0x000fc800000006ff */
[----:B------:R-:W2:Y:S02]  /*3d70*/  SYNCS.PHASECHK.TRANS64.TRYWAIT P0, [UR7], R2 ;  /* 0x00000002ff0075a7 */ /* 0x000ea40008001107 */
[----:B--2---:R-:W-:Y:S05]  /*3d80*/  @!P0 BRA `(.L_x_73) ;  /* 0x0000003c00e88947 */ /* 0x004fea0003800000 */
.L_x_169:
[----:B------:R-:W-:Y:S01]  /*3d90*/  NOP ;  /* 0x0000000000007918 */ /* 0x000fe20000000000 */
[----:B-1----:R-:W1:Y:S01]  /*3da0*/  LDS R0, [UR4+0x14] ;  /* 0x00001404ff007984 */ /* 0x002e620008000800 */
[----:B------:R-:W-:Y:S01]  /*3db0*/  ULOP3.LUT UR6, UR16, 0xffff, URZ, 0xc0, !UPT ;  /* 0x0000ffff10067892 */ /* 0x000fe2000f8ec0ff */
[----:B------:R-:W-:Y:S01]  /*3dc0*/  UMOV UR8, 0xffff ;  /* 0x0000ffff00087882 */ /* 0x000fe20000000000 */
[----:B------:R-:W-:Y:S02]  /*3dd0*/  UMOV UR5, 0x1 ;  /* 0x0000000100057882 */ /* 0x000fe40000000000 */
[----:B------:R-:W-:-:S04]  /*3de0*/  USHF.R.U32.HI UR6, URZ, 0x5, UR6 ;  /* 0x00000005ff067899 */ /* 0x000fc80008011606 */
[----:B------:R-:W-:Y:S02]  /*3df0*/  USHF.L.U32 UR8, UR8, UR6, URZ ;  /* 0x0000000608087299 */ /* 0x000fe400080006ff */
[----:B------:R-:W-:-:S04]  /*3e00*/  USHF.L.U32 UR5, UR5, UR6, URZ ;  /* 0x0000000605057299 */ /* 0x000fc800080006ff */
[----:B-1----:R-:W-:-:S04]  /*3e10*/  LOP3.LUT R0, R0, UR8, RZ, 0xc0, !PT ;  /* 0x0000000800007c12 */ /* 0x002fc8000f8ec0ff */
[----:B------:R-:W-:-:S13]  /*3e20*/  ISETP.NE.AND P0, PT, R0, UR8, PT ;  /* 0x0000000800007c0c */ /* 0x000fda000bf05270 */
[----:B------:R-:W-:Y:S05]  /*3e30*/  @P0 BRA `(.L_x_74) ;  /* 0x0000000000580947 */ /* 0x000fea0003800000 */
[----:B------:R-:W1:Y:S02]  /*3e40*/  LDS R0, [UR4+0x18] ;  /* 0x00001804ff007984 */ /* 0x000e640008000800 */
[----:B-1----:R-:W-:-:S04]  /*3e50*/  LOP3.LUT R0, R0, UR5, RZ, 0xc0, !PT ;  /* 0x0000000500007c12 */ /* 0x002fc8000f8ec0ff */
[----:B------:R-:W-:-:S13]  /*3e60*/  ISETP.NE.AND P0, PT, R0, UR5, PT ;  /* 0x0000000500007c0c */ /* 0x000fda000bf05270 */
[----:B------:R-:W-:Y:S05]  /*3e70*/  @P0 BRA `(.L_x_75) ;  /* 0x00000000003c0947 */ /* 0x000fea0003800000 */
[----:B------:R-:W1:Y:S01]  /*3e80*/  S2R R2, SR_LANEID ;  /* 0x0000000000027919 */ /* 0x000e620000000000 */
[----:B------:R-:W-:Y:S01]  /*3e90*/  ULOP3.LUT UR8, URZ, UR8, URZ, 0x33, !UPT ;  /* 0x00000008ff087292 */ /* 0x000fe2000f8e33ff */
[----:B------:R-:W-:Y:S02]  /*3ea0*/  VOTEU.ANY UR7, UPT, PT ;  /* 0x0000000000077886 */ /* 0x000fe400038e0100 */
[----:B------:R-:W-:-:S03]  /*3eb0*/  UFLO.U32 UR7, UR7 ;  /* 0x00000007000772bd */ /* 0x000fc600080e0000 */
[----:B------:R-:W-:-:S04]  /*3ec0*/  IMAD.U32 R0, RZ, RZ, UR8 ;  /* 0x00000008ff007e24 */ /* 0x000fc8000f8e00ff */
[----:B------:R2:W4:Y:S02]  /*3ed0*/  REDUX UR6, R0 ;  /* 0x00000000000673c4 */ /* 0x0005240000000000 */
[----:B------:R1:W-:Y:S02]  /*3ee0*/  UTCATOMSWS.AND URZ, UR8 ;  /* 0x0000000800ff79e3 */ /* 0x0003e40008000000 */
[----:B-1----:R-:W-:Y:S02]  /*3ef0*/  ISETP.EQ.U32.AND P0, PT, R2, UR7, PT ;  /* 0x0000000702007c0c */ /* 0x002fe4000bf02070 */
[----:B--2---:R-:W-:Y:S02]  /*3f00*/  LOP3.LUT R0, RZ, UR5, RZ, 0x33, !PT ;  /* 0x00000005ff007c12 */ /* 0x004fe4000f8e33ff */
[----:B----4-:R-:W-:Y:S02]  /*3f10*/  MOV R2, UR6 ;  /* 0x0000000600027c02 */ /* 0x010fe40008000f00 */
[----:B------:R-:W1:Y:S07]  /*3f20*/  REDUX UR5, R0 ;  /* 0x00000000000573c4 */ /* 0x000e6e0000000000 */
[----:B------:R2:W-:Y:S01]  /*3f30*/  @P0 ATOMS.AND RZ, [UR4+0x14], R2 ;  /* 0x00001402ffff098c */ /* 0x0005e2000a800004 */
[----:B-1----:R-:W-:-:S05]  /*3f40*/  IMAD.U32 R0, RZ, RZ, UR5 ;  /* 0x00000005ff007e24 */ /* 0x002fca000f8e00ff */
[----:B------:R2:W-:Y:S01]  /*3f50*/  @P0 ATOMS.AND RZ, [UR4+0x18], R0 ;  /* 0x00001800ffff098c */ /* 0x0005e2000a800004 */
[----:B------:R-:W-:Y:S05]  /*3f60*/  BRA `(.L_x_76) ;  /* 0x0000000000147947 */ /* 0x000fea0003800000 */
.L_x_75:
[----:B------:R-:W-:Y:S02]  /*3f70*/  MOV R2, 0x3f90 ;  /* 0x00003f9000027802 */ /* 0x000fe40000000f00 */
[----:B---3-5:R-:W-:Y:S05]  /*3f80*/  CALL.REL.NOINC `($__internal_0_$__cuda_sm10x_tcgen05_guardrail_trap_col_being_dealloced_not_returned_by_alloc) ;  /* 0x00000040005c7944 */ /* 0x028fea0003c00000 */
[----:B------:R-:W-:Y:S05]  /*3f90*/  BRA `(.L_x_76) ;  /* 0x0000000000087947 */ /* 0x000fea0003800000 */
.L_x_74:
[----:B------:R-:W-:Y:S02]  /*3fa0*/  MOV R2, 0x3fc0 ;  /* 0x00003fc000027802 */ /* 0x000fe40000000f00 */
[----:B---3-5:R-:W-:Y:S05]  /*3fb0*/  CALL.REL.NOINC `($__internal_2_$__cuda_sm10x_tcgen05_guardrail_trap_unallocated_columns_being_dealloced) ;  /* 0x0000004000687944 */ /* 0x028fea0003c00000 */
.L_x_76:
[----:B------:R-:W-:Y:S01]  /*3fc0*/  NOP ;  /* 0x0000000000007918 */ /* 0x000fe20000000000 */
[----:B------:R-:W-:Y:S05]  /*3fd0*/  EXIT ;  /* 0x000000000000794d */ /* 0x000fea0003800000 */
.L_x_58:
[----:B------:R-:W-:-:S09]  /*3fe0*/  UISETP.NE.OR UP2, UPT, UR8, 0x3, !UP2 ;  /* 0x000000030800788c */ /* 0x000fd2000d745670 */
[----:B------:R-:W-:Y:S05]  /*3ff0*/  BRA.U UP2, `(.L_x_77) ;  /* 0x0000000d02ac7547 */ /* 0x000fea000b800000 */
[----:B------:R-:W1:Y:S01]  /*4000*/  LDC R0, c[0x0][0xb30] ;  /* 0x0002cc00ff007b82 */ /* 0x000e620000000800 */
[----:B------:R-:W2:Y:S01]  /*4010*/  LDCU.64 UR8, c[0x0][0x888] ;  /* 0x00011100ff0877ac */ /* 0x000ea20008000a00 */
[----:B------:R-:W-:Y:S01]  /*4020*/  IMAD.MOV.U32 R32, RZ, RZ, 0x1 ;  /* 0x00000001ff207424 */ /* 0x000fe200078e00ff */
[----:B------:R-:W-:Y:S01]  /*4030*/  CS2R R28, SRZ ;  /* 0x00000000001c7805 */ /* 0x000fe2000001ff00 */
[----:B------:R-:W-:Y:S01]  /*4040*/  IMAD.MOV.U32 R25, RZ, RZ, 0x1000 ;  /* 0x00001000ff197424 */ /* 0x000fe200078e00ff */
[----:B------:R-:W4:Y:S03]  /*4050*/  LDCU.64 UR4, c[0x0][0x890] ;  /* 0x00011200ff0477ac */ /* 0x000f260008000a00 */
[----:B------:R-:W3:Y:S01]  /*4060*/  LDC R24, c[0x0][0x370] ;  /* 0x0000dc00ff187b82 */ /* 0x000ee20000000800 */
[----:B------:R-:W-:Y:S01]  /*4070*/  UMOV UR7, 0x400 ;  /* 0x0000040000077882 */ /* 0x000fe20000000000 */
[----:B------:R-:W-:-:S02]  /*4080*/  UPLOP3.LUT UP1, UPT, UPT, UPT, UPT, 0x40, 0x4 ;  /* 0x000000000004789c */ /* 0x000fc40003f2e870 */
[----:B------:R-:W-:Y:S01]  /*4090*/  ULEA UR7, UR37, UR7, 0x18 ;  /* 0x0000000725077291 */ /* 0x000fe2000f8ec0ff */
[----:B------:R-:W-:-:S03]  /*40a0*/  UMOV UR13, URZ ;  /* 0x000000ff000d7c82 */ /* 0x000fc60008000000 */
[----:B------:R-:W3:Y:S01]  /*40b0*/  LDC R3, c[0x0][0xb0c] ;  /* 0x0002c300ff037b82 */ /* 0x000ee20000000800 */
[----:B--2---:R-:W-:Y:S02]  /*40c0*/  UISETP.NE.U32.AND UP3, UPT, UR8, URZ, UPT ;  /* 0x000000ff0800728c */ /* 0x004fe4000bf65070 */
[----:B----4-:R-:W-:-:S05]  /*40d0*/  UISETP.NE.U32.AND UP4, UPT, UR4, URZ, UPT ;  /* 0x000000ff0400728c */ /* 0x010fca000bf85070 */
[----:B------:R-:W2:Y:S01]  /*40e0*/  LDC R22, c[0x0][0xb20] ;  /* 0x0002c800ff167b82 */ /* 0x000ea20000000800 */
[----:B-1----:R-:W-:Y:S01]  /*40f0*/  ISETP.NE.AND P1, PT, R0, 0x1, PT ;  /* 0x000000010000780c */ /* 0x002fe20003f25270 */
[----:B------:R-:W-:Y:S02]  /*4100*/  UISETP.NE.AND.EX UP3, UPT, UR9, URZ, UPT, UP3 ;  /* 0x000000ff0900728c */ /* 0x000fe4000bf65330 */
[----:B------:R-:W-:-:S04]  /*4110*/  UISETP.NE.AND.EX UP4, UPT, UR5, URZ, UPT, UP4 ;  /* 0x000000ff0500728c */ /* 0x000fc8000bf85340 */
[----:B------:R-:W1:Y:S08]  /*4120*/  LDC.64 R30, c[0x0][0x348] ;  /* 0x0000d200ff1e7b82 */ /* 0x000e700000000a00 */
[----:B------:R-:W4:Y:S08]  /*4130*/  LDC.64 R14, c[0x0][0xb10] ;  /* 0x0002c400ff0e7b82 */ /* 0x000f300000000a00 */
[----:B------:R-:W1:Y:S08]  /*4140*/  LDC.64 R6, c[0x0][0xb18] ;  /* 0x0002c600ff067b82 */ /* 0x000e700000000a00 */
[----:B------:R-:W1:Y:S08]  /*4150*/  LDC.64 R4, c[0x0][0xb28] ;  /* 0x0002ca00ff047b82 */ /* 0x000e700000000a00 */
[----:B--23--:R-:W1:Y:S02]  /*4160*/  LDC R23, c[0x0][0x374] ;  /* 0x0000dd00ff177b82 */ /* 0x00ce640000000800 */
.L_x_86:
[C---:B------:R-:W-:Y:S02]  /*4170*/  LEA R0, R29.reuse, UR7, 0x3 ;  /* 0x000000071d007c11 */ /* 0x040fe4000f8e18ff */
[----:B------:R-:W-:Y:S02]  /*4180*/  SHF.L.U32 R2, R28, 0x1f, RZ ;  /* 0x0000001f1c027819 */ /* 0x000fe400000006ff */
[----:B------:R-:W-:Y:S02]  /*4190*/  LEA R16, R29, UR7, 0x4 ;  /* 0x000000071d107c11 */ /* 0x000fe4000f8e20ff */
[----:B--2---:R-:W2:Y:S02]  /*41a0*/  SYNCS.PHASECHK.TRANS64.TRYWAIT P0, [R0+URZ+0x110], R2 ;  /* 0x00011002000075a7 */ /* 0x004ea400080011ff */
[----:B--2---:R-:W-:Y:S05]  /*41b0*/  @!P0 BRA `(.L_x_78) ;  /* 0x0000003800f48947 */ /* 0x004fea0003800000 */
.L_x_170:
[----:B------:R-:W-:Y:S01]  /*41c0*/  ISETP.GE.AND P0, PT, R26, 0x1, PT ;  /* 0x000000011a00780c */ /* 0x000fe20003f06270 */
[----:B------:R-:W3:Y:S01]  /*41d0*/  LDS.128 R16, [R16+0x1a0] ;  /* 0x0001a00010107984 */ /* 0x000ee20000000c00 */
[----:B--2---:R-:W-:Y:S01]  /*41e0*/  VIADD R0, R0, 0x120 ;  /* 0x0000012000007836 */ /* 0x004fe20000000000 */
[----:B------:R-:W-:Y:S01]  /*41f0*/  @!PT LDS RZ, [RZ] ;  /* 0x00000000fffff984 */ /* 0x000fe20000000800 */
[----:B------:R-:W-:Y:S01]  /*4200*/  @!PT LDS RZ, [RZ] ;  /* 0x00000000fffff984 */ /* 0x000fe20000000800 */
[----:B------:R-:W-:Y:S01]  /*4210*/  @!PT LDS RZ, [RZ] ;  /* 0x00000000fffff984 */ /* 0x000fe20000000800 */
[----:B------:R-:W-:Y:S01]  /*4220*/  @!PT LDS RZ, [RZ] ;  /* 0x00000000fffff984 */ /* 0x000fe20000000800 */
[----:B------:R2:W-:Y:S06]  /*4230*/  MEMBAR.ALL.CTA ;  /* 0x0000000000007992 */ /* 0x0005ec0000008000 */
[----:B--2---:R-:W2:Y:S01]  /*4240*/  FENCE.VIEW.ASYNC.S ;  /* 0x00000000000073c6 */ /* 0x004ea20000000000 */
[----:B------:R-:W-:Y:S04]  /*4250*/  PRMT R0, RZ, 0x654, R0 ;  /* 0x00000654ff007816 */ /* 0x000fe80000000000 */
[----:B--2---:R2:W-:Y:S01]  /*4260*/  SYNCS.ARRIVE.TRANS64.RED.A1T0 RZ, [R0+URZ], RZ ;  /* 0x000000ff00ff79a7 */ /* 0x0045e200081004ff */
[----:B---3--:R-:W-:Y:S11]  /*4270*/  LOP3.LUT P3, RZ, R18, 0x1, RZ, 0xc0, !PT ;  /* 0x0000000112ff7812 */ /* 0x008ff6000786c0ff */
[----:B------:R-:W-:Y:S02]  /*4280*/  @!UPT UIADD3 URZ, UPT, UPT, URZ, URZ, URZ ;  /* 0x000000fffffff290 */ /* 0x000fe4000fffe0ff */
[----:B------:R-:W-:Y:S02]  /*4290*/  @P3 MOV R11, R16 ;  /* 0x00000010000b3202 */ /* 0x000fe40000000f00 */
[----:B------:R-:W-:Y:S01]  /*42a0*/  @P3 LOP3.LUT R10, R17, 0xffff, RZ, 0xc0, !PT ;  /* 0x0000ffff110a3812 */ /* 0x000fe200078ec0ff */
[----:B--2---:R-:W-:Y:S06]  /*42b0*/  @!P0 BRA `(.L_x_79) ;  /* 0x0000000000a48947 */ /* 0x004fec0003800000 */
[-C--:B-1----:R-:W-:Y:S01]  /*42c0*/  IMAD.HI.U32 R0, R23, R7.reuse, RZ ;  /* 0x0000000717007227 */ /* 0x082fe200078e00ff */
[----:B------:R-:W-:Y:S02]  /*42d0*/  ISETP.NE.AND P0, PT, R6, 0x1, PT ;  /* 0x000000010600780c */ /* 0x000fe40003f05270 */
[----:B------:R-:W-:Y:S01]  /*42e0*/  ISETP.NE.AND P2, PT, R26, 0x1, PT ;  /* 0x000000011a00780c */ /* 0x000fe20003f45270 */
[----:B----4-:R-:W-:Y:S01]  /*42f0*/  IMAD.HI.U32 R9, R24, R14, RZ ;  /* 0x0000000e18097227 */ /* 0x010fe200078e00ff */
[----:B------:R-:W-:Y:S02]  /*4300*/  SHF.R.U32.HI R0, RZ, R22, R0 ;  /* 0x00000016ff007219 */ /* 0x000fe40000011600 */
[----:B------:R-:W-:Y:S01]  /*4310*/  ISETP.NE.AND P4, PT, R3, 0x1, PT ;  /* 0x000000010300780c */ /* 0x000fe20003f85270 */
[----:B------:R-:W-:Y:S01]  /*4320*/  IMAD.HI.U32 R13, R10, R7, RZ ;  /* 0x000000070a0d7227 */ /* 0x000fe200078e00ff */
[----:B------:R-:W-:Y:S02]  /*4330*/  SHF.R.U32.HI R9, RZ, R15, R9 ;  /* 0x0000000fff097219 */ /* 0x000fe40000011609 */
[----:B------:R-:W-:Y:S01]  /*4340*/  SEL R0, R23, R0, !P0 ;  /* 0x0000000017007207 */ /* 0x000fe20004000000 */
[----:B------:R-:W-:Y:S01]  /*4350*/  IMAD.HI.U32 R12, R11, R14, RZ ;  /* 0x0000000e0b0c7227 */ /* 0x000fe200078e00ff */
[----:B------:R-:W-:Y:S03]  /*4360*/  SEL R9, R24, R9, !P4 ;  /* 0x0000000918097207 */ /* 0x000fe60006000000 */
[-C--:B------:R-:W-:Y:S01]  /*4370*/  IMAD.HI.U32 R8, R0, R4.reuse, RZ ;  /* 0x0000000400087227 */ /* 0x080fe200078e00ff */
[----:B------:R-:W-:Y:S03]  /*4380*/  SHF.R.U32.HI R12, RZ, R15, R12 ;  /* 0x0000000fff0c7219 */ /* 0x000fe6000001160c */
[----:B------:R-:W-:Y:S01]  /*4390*/  IMAD.HI.U32 R2, R9, R4, RZ ;  /* 0x0000000409027227 */ /* 0x000fe200078e00ff */
[-C--:B------:R-:W-:Y:S02]  /*43a0*/  @P2 SHF.R.U32.HI R0, RZ, R5.reuse, R8 ;  /* 0x00000005ff002219 */ /* 0x080fe40000011608 */
[----:B------:R-:W-:Y:S02]  /*43b0*/  SHF.R.U32.HI R8, RZ, R22, R13 ;  /* 0x00000016ff087219 */ /* 0x000fe4000001160d */
[----:B------:R-:W-:Y:S01]  /*43c0*/  @P2 SHF.R.U32.HI R9, RZ, R5, R2 ;  /* 0x00000005ff092219 */ /* 0x000fe20000011602 */
[----:B------:R-:W-:Y:S01]  /*43d0*/  IMAD R0, R26, R0, RZ ;  /* 0x000000001a007224 */ /* 0x000fe200078e02ff */
[----:B------:R-:W-:Y:S02]  /*43e0*/  SEL R8, R10, R8, !P0 ;  /* 0x000000080a087207 */ /* 0x000fe40004000000 */
[----:B------:R-:W-:Y:S01]  /*43f0*/  SEL R2, R11, R12, !P4 ;  /* 0x0000000c0b027207 */ /* 0x000fe20006000000 */
[----:B------:R-:W-:Y:S01]  /*4400*/  IMAD R12, R26, R9, RZ ;  /* 0x000000091a0c7224 */ /* 0x000fe200078e02ff */
[C---:B------:R-:W-:Y:S01]  /*4410*/  ISETP.GE.AND P0, PT, R8.reuse, R0, PT ;  /* 0x000000000800720c */ /* 0x040fe20003f06270 */
[----:B------:R-:W-:Y:S03]  /*4420*/  IMAD.HI.U32 R0, R8, R4, RZ ;  /* 0x0000000408007227 */ /* 0x000fe600078e00ff */
[----:B------:R-:W-:Y:S02]  /*4430*/  ISETP.GE.OR P0, PT, R2, R12, P0 ;  /* 0x0000000c0200720c */ /* 0x000fe40000706670 */
[-C--:B------:R-:W-:Y:S04]  /*4440*/  SHF.R.U32.HI R0, RZ, R5.reuse, R0 ;  /* 0x00000005ff007219 */ /* 0x080fe80000011600 */
[----:B------:R-:W-:Y:S05]  /*4450*/  SEL R13, R8, R0, !P2 ;  /* 0x00000000080d7207 */ /* 0x000fea0005000000 */
[----:B------:R-:W-:Y:S02]  /*4460*/  IMAD.MOV R12, RZ, RZ, -R13 ;  /* 0x000000ffff0c7224 */ /* 0x000fe400078e0a0d */
[----:B------:R-:W-:Y:S04]  /*4470*/  @!P0 IMAD.HI.U32 R0, R2, R4, RZ ;  /* 0x0000000402008227 */ /* 0x000fe800078e00ff */
[----:B------:R-:W-:Y:S01]  /*4480*/  IMAD R12, R26, R12, R8 ;  /* 0x0000000c1a0c7224 */ /* 0x000fe200078e0208 */
[----:B------:R-:W-:Y:S04]  /*4490*/  @!P0 SHF.R.U32.HI R0, RZ, R5, R0 ;  /* 0x00000005ff008219 */ /* 0x000fe80000011600 */
[----:B------:R-:W-:Y:S04]  /*44a0*/  @!P0 SEL R0, R2, R0, !P2 ;  /* 0x0000000002008207 */ /* 0x000fe80005000000 */
[----:B------:R-:W-:Y:S01]  /*44b0*/  @!P0 IADD3 R13, PT, PT, R13, -R0, RZ ;  /* 0x800000000d0d8210 */ /* 0x000fe20007ffe0ff */
[----:B------:R-:W-:Y:S01]  /*44c0*/  @!P0 IMAD R0, R9, R12, R0 ;  /* 0x0000000c09008224 */ /* 0x000fe200078e0200 */
[----:B------:R-:W-:Y:S01]  /*44d0*/  IADD3 R9, PT, PT, -R8, RZ, RZ ;  /* 0x000000ff08097210 */ /* 0x000fe20007ffe1ff */
[--C-:B------:R-:W-:Y:S02]  /*44e0*/  IMAD.MOV R12, RZ, RZ, -R2.reuse ;  /* 0x000000ffff0c7224 */ /* 0x100fe400078e0a02 */
[----:B------:R-:W-:Y:S02]  /*44f0*/  @!P0 IMAD R8, R13, R26, R2 ;  /* 0x0000001a0d088224 */ /* 0x000fe400078e0202 */
[----:B------:R-:W-:Y:S02]  /*4500*/  @!P0 IMAD.MOV.U32 R2, RZ, RZ, R0 ;  /* 0x000000ffff028224 */ /* 0x000fe400078e0000 */
[----:B------:R-:W-:Y:S02]  /*4510*/  IMAD R11, R3, R12, R11 ;  /* 0x0000000c030b7224 */ /* 0x000fe400078e020b */
[----:B------:R-:W-:Y:S02]  /*4520*/  IMAD R10, R6, R9, R10 ;  /* 0x00000009060a7224 */ /* 0x000fe400078e020a */
[----:B------:R-:W-:Y:S02]  /*4530*/  IMAD R11, R2, R3, R11 ;  /* 0x00000003020b7224 */ /* 0x000fe400078e020b */
[----:B------:R-:W-:Y:S02]  /*4540*/  IMAD R10, R8, R6, R10 ;  /* 0x00000006080a7224 */ /* 0x000fe400078e020a */
.L_x_79:
[----:B------:R-:W-:Y:S05]  /*4550*/  BRA.U UP1, `(.L_x_80) ;  /* 0x0000000101107547 */ /* 0x000fea000b800000 */
[----:B------:R-:W-:Y:S04]  /*4560*/  MOV R2, UR6 ;  /* 0x0000000600027c02 */ /* 0x000fe80008000f00 */
[----:B------:R-:W-:Y:S04]  /*4570*/  SHF.L.U32 R2, R2, 0x1f, RZ ;  /* 0x0000001f02027819 */ /* 0x000fe800000006ff */
[----:B------:R-:W2:Y:S02]  /*4580*/  SYNCS.PHASECHK.TRANS64.TRYWAIT P0, [UR7+0x108], R2 ;  /* 0x00010802ff0075a7 */ /* 0x000ea40008001107 */
[----:B--2---:R-:W-:Y:S05]  /*4590*/  @!P0 BRA `(.L_x_81) ;  /* 0x0000003800108947 */ /* 0x004fea0003800000 */
.L_x_80:
[----:B------:R-:W-:Y:S02]  /*45a0*/  R2UR UR11, R21 ;  /* 0x00000000150b72ca */ /* 0x000fe400000e0000 */
[----:B------:R-:W-:Y:S02]  /*45b0*/  R2UR UR10, R20 ;  /* 0x00000000140a72ca */ /* 0x000fe400000e0000 */
[----:B------:R-:W-:Y:S04]  /*45c0*/  ISETP.NE.U32.AND P2, PT, RZ, UR4, PT ;  /* 0x00000004ff007c0c */ /* 0x000fe8000bf45070 */
[----:B------:R-:W-:Y:S05]  /*45d0*/  ISETP.NE.AND.EX P2, PT, RZ, UR5, PT, P2 ;  /* 0x00000005ff007c0c */ /* 0x000fea000bf45320 */
[----:B------:R-:W-:Y:S02]  /*45e0*/  USHF.L.U32 UR11, UR11, 0x6, URZ ;  /* 0x000000060b0b7899 */ /* 0x000fe400080006ff */
[----:B------:R-:W-:Y:S01]  /*45f0*/  USHF.L.U32 UR10, UR10, 0x6, URZ ;  /* 0x000000060a0a7899 */ /* 0x000fe200080006ff */
[----:B------:R-:W-:Y:S11]  /*4600*/  BRA.U !UP4, `(.L_x_82) ;  /* 0x000000010c347547 */ /* 0x000ff6000b800000 */
[----:B------:R-:W-:Y:S01]  /*4610*/  UPLOP3.LUT UP0, UPT, UPT, UPT, UP3, 0x80, 0x8 ;  /* 0x000000000008789c */ /* 0x000fe20003f0f030 */
[----:B--2---:R-:W-:Y:S02]  /*4620*/  HFMA2 R0, -RZ, RZ, 0, 5.9604644775390625e-08 ;  /* 0x00000001ff007431 */ /* 0x004fe400000001ff */
[----:B------:R-:W-:Y:S03]  /*4630*/  IMAD.MOV.U32 R60, RZ, RZ, 0x1 ;  /* 0x00000001ff3c7424 */ /* 0x000fe600078e00ff */
[----:B------:R-:W-:Y:S05]  /*4640*/  PLOP3.LUT P0, PT, PT, PT, UP0, 0x80, 0x8 ;  /* 0x000000000008781c */ /* 0x000fea0003f0f008 */
[----:B------:R-:W2:Y:S01]  /*4650*/  @UP0 LDCU.64 UR14, c[0x0][0x888] ;  /* 0x00011100ff0e07ac */ /* 0x000ea20008000a00 */
[----:B------:R-:W-:Y:S07]  /*4660*/  @UP0 UIMAD UR8, UR36, UR4, URZ ;  /* 0x00000004240802a4 */ /* 0x000fee000f8e02ff */
[----:B------:R-:W-:Y:S01]  /*4670*/  @!P0 PRMT R60, R0, 0x7610, R60 ;  /* 0x00007610003c8816 */ /* 0x000fe2000000003c */
[----:B--2---:R-:W-:Y:S03]  /*4680*/  @UP0 UIMAD.WIDE UR14, UR8, 0x4, UR14 ;  /* 0x00000004080e08a5 */ /* 0x004fe6000f8e020e */
[----:B------:R-:W2:Y:S03]  /*4690*/  @!UP0 LDCU UR8, c[0x0][0x880] ;  /* 0x00011000ff0887ac */ /* 0x000ea60008000800 */
[----:B------:R-:W-:Y:S01]  /*46a0*/  IMAD.U32 R8, RZ, RZ, UR14 ;  /* 0x0000000eff087e24 */ /* 0x000fe2000f8e00ff */
[----:B------:R-:W-:Y:S05]  /*46b0*/  MOV R9, UR15 ;  /* 0x0000000f00097c02 */ /* 0x000fea0008000f00 */
[----:B-----5:R3:W5:Y:S02]  /*46c0*/  @P0 LDG.E R35, desc[UR46][R8.64] ;  /* 0x0000002e08230981 */ /* 0x020764000c1e1900 */
[----:B--23--:R-:W-:Y:S07]  /*46d0*/  @!P0 IMAD.U32 R35, RZ, RZ, UR8 ;  /* 0x00000008ff238e24 */ /* 0x00cfee000f8e00ff */
.L_x_82:
[----:B-----5:R-:W-:Y:S01]  /*46e0*/  @!P2 FSETP.EQ.AND P0, PT, R35, RZ, PT ;  /* 0x000000ff2300a20b */ /* 0x020fe20003f02000 */
[----:B------:R-:W-:Y:S01]  /*46f0*/  @!UPT UIADD3 URZ, UPT, UPT, URZ, URZ, URZ ;  /* 0x000000fffffff290 */ /* 0x000fe2000fffe0ff */
[----:B------:R-:W-:Y:S11]  /*4700*/  @!P2 BRA `(.L_x_83) ;  /* 0x000000000014a947 */ /* 0x000ff60003800000 */
[----:B------:R-:W-:Y:S02]  /*4710*/  LOP3.LUT P2, RZ, R60, 0xff, RZ, 0xc0, !PT ;  /* 0x000000ff3cff7812 */ /* 0x000fe4000784c0ff */
[----:B------:R-:W-:Y:S04]  /*4720*/  PLOP3.LUT P0, PT, PT, PT, UP0, 0x80, 0x8 ;  /* 0x000000000008781c */ /* 0x000fe80003f0f008 */
[----:B------:R-:W-:Y:S07]  /*4730*/  PLOP3.LUT P0, PT, P0, PT, PT, 0x8, 0x80 ;  /* 0x000000000080781c */ /* 0x000fee000070e170 */
[----:B------:R-:W-:Y:S11]  /*4740*/  @P2 FSETP.EQ.AND P0, PT, R35, RZ, PT ;  /* 0x000000ff2300220b */ /* 0x000ff60003f02000 */
[----:B------:R-:W-:Y:S02]  /*4750*/  @!UPT UIADD3 URZ, UPT, UPT, URZ, URZ, URZ ;  /* 0x000000fffffff290 */ /* 0x000fe4000fffe0ff */
.L_x_83:
[----:B------:R-:W-:Y:S01]  /*4760*/  ULEA UR15, UR13, UR7, 0x3 ;  /* 0x000000070d0f7291 */ /* 0x000fe2000f8e18ff */
[----:B------:R-:W-:Y:S02]  /*4770*/  SHF.L.U32 R9, R32, 0x1f, RZ ;  /* 0x0000001f20097819 */ /* 0x000fe400000006ff */
[----:B------:R-:W-:Y:S04]  /*4780*/  ELECT P4, URZ, PT ;  /* 0x0000000000ff782f */ /* 0x000fe80003880000 */
[----:B------:R-:W-:Y:S02]  /*4790*/  PLOP3.LUT P4, PT, P0, P4, PT, 0xf2, 0x2f ;  /* 0x00000000002f781c */ /* 0x000fe40000789e72 */
[----:B------:R-:W3:Y:S11]  /*47a0*/  SYNCS.PHASECHK.TRANS64.TRYWAIT P2, [UR15+0xe8], R9 ;  /* 0x0000e809ff0075a7 */ /* 0x000ef6000804110f */
[----:B-1----:R-:W-:Y:S05]  /*47b0*/  @!P4 IADD3 R8, P0, PT, R30, 0x580, RZ ;  /* 0x000005801e08c810 */ /* 0x002fea0007f1e0ff */
[----:B--2---:R-:W-:Y:S01]  /*47c0*/  @!P4 IMAD.X R2, RZ, RZ, R31, P0 ;  /* 0x000000ffff02c224 */ /* 0x004fe200000e061f */
[----:B---3--:R-:W-:Y:S07]  /*47d0*/  @!P2 BRA `(.L_x_84) ;  /* 0x000000340098a947 */ /* 0x008fee0003800000 */
.L_x_173:
[----:B------:R-:W2:Y:S01]  /*47e0*/  LDC.64 R12, c[0x0][0xb18] ;  /* 0x0002c600ff0c7b82 */ /* 0x000ea20000000a00 */
[----:B------:R-:W-:Y:S01]  /*47f0*/  @!P4 R2UR UR8, R2 ;  /* 0x000000000208c2ca */ /* 0x000fe200000e0000 */
[----:B------:R-:W-:Y:S01]  /*4800*/  VOTEU.ALL UP2, P4 ;  /* 0x0000000000ff7886 */ /* 0x000fe20002040000 */
[----:B------:R-:W-:Y:S01]  /*4810*/  @!P4 R2UR UR9, R8 ;  /* 0x000000000809c2ca */ /* 0x000fe200000e0000 */
[----:B------:R-:W-:Y:S01]  /*4820*/  VOTEU.ALL UP1, P4 ;  /* 0x0000000000ff7886 */ /* 0x000fe20002020000 */
[----:B-1----:R-:W-:Y:S03]  /*4830*/  @!P4 IMAD.MOV.U32 R0, RZ, RZ, 0x1000 ;  /* 0x00001000ff00c424 */ /* 0x002fe600078e00ff */
[----:B------:R-:W1:Y:S01]  /*4840*/  @!P1 LDC R2, c[0x0][0xb0c] ;  /* 0x0002c300ff029b82 */ /* 0x000e620000000800 */
[----:B------:R-:W-:Y:S01]  /*4850*/  UMOV UR20, 0x0 ;  /* 0x0000000000147882 */ /* 0x000fe20000000000 */
[----:B------:R-:W-:Y:S01]  /*4860*/  UMOV UR21, 0x10000000 ;  /* 0x1000000000157882 */ /* 0x000fe20000000000 */
[----:B------:R-:W-:Y:S01]  /*4870*/  UMOV UR12, UR36 ;  /* 0x00000024000c7c82 */ /* 0x000fe20008000000 */
[----:B------:R-:W-:Y:S01]  /*4880*/  UIADD3 UR14, UPT, UPT, UR13, 0x1, URZ ;  /* 0x000000010d0e7890 */ /* 0x000fe2000fffe0ff */
[----:B------:R-:W-:Y:S01]  /*4890*/  @P3 SHF.R.U32.HI R27, RZ, 0x10, R17 ;  /* 0x00000010ff1b3819 */ /* 0x000fe20000011611 */
[----:B------:R-:W-:Y:S02]  /*48a0*/  VIADD R29, R29, 0x1 ;  /* 0x000000011d1d7836 */ /* 0x000fe40000000000 */
[----:B------:R-:W-:Y:S01]  /*48b0*/  IMAD.U32 R9, RZ, RZ, UR8 ;  /* 0x00000008ff097e24 */ /* 0x000fe2000f8e00ff */
[----:B------:R-:W-:Y:S01]  /*48c0*/  @!UP2 ULEA UR8, UR13, UR7, 0xc ;  /* 0x000000070d08a291 */ /* 0x000fe2000f8e60ff */
[----:B------:R-:W-:Y:S01]  /*48d0*/  IMAD.U32 R8, RZ, RZ, UR9 ;  /* 0x00000009ff087e24 */ /* 0x000fe2000f8e00ff */
[----:B------:R-:W-:Y:S02]  /*48e0*/  UIADD3 UR9, UPT, UPT, UR15, 0xd0, URZ ;  /* 0x000000d00f097890 */ /* 0x000fe4000fffe0ff */
[----:B------:R-:W-:Y:S01]  /*48f0*/  @!P4 R2UR UR19, R9 ;  /* 0x000000000913c2ca */ /* 0x000fe200000e0000 */
[----:B------:R-:W-:Y:S01]  /*4900*/  @!UP2 UIADD3 UR8, UPT, UPT, UR8, 0x200, URZ ;  /* 0x000002000808a890 */ /* 0x000fe2000fffe0ff */
[----:B------:R-:W-:Y:S01]  /*4910*/  @!P4 R2UR UR18, R8 ;  /* 0x000000000812c2ca */ /* 0x000fe200000e0000 */
[----:B------:R-:W-:Y:S01]  /*4920*/  UISETP.NE.AND UP5, UPT, UR14, 0x3, UPT ;  /* 0x000000030e00788c */ /* 0x000fe2000bfa5270 */
[----:B------:R-:W3:Y:S01]  /*4930*/  LDC.64 R8, c[0x0][0xb10] ;  /* 0x0002c400ff087b82 */ /* 0x000ee20000000a00 */
[----:B------:R-:W-:Y:S02]  /*4940*/  UPRMT UR16, UR37, 0x654, UR9 ;  /* 0x0000065425107896 */ /* 0x000fe40008000009 */
[----:B------:R-:W-:Y:S02]  /*4950*/  USEL UR17, URZ, 0x1, UP5 ;  /* 0x00000001ff117887 */ /* 0x000fe4000a800000 */
[----:B------:R-:W-:Y:S04]  /*4960*/  USEL UR14, UR14, URZ, UP5 ;  /* 0x000000ff0e0e7287 */ /* 0x000fe8000a800000 */
[----:B------:R-:W-:Y:S01]  /*4970*/  ULEA UR13, UR14, UR7, 0x3 ;  /* 0x000000070e0d7291 */ /* 0x000fe2000f8e18ff */
[----:B------:R-:W-:Y:S01]  /*4980*/  LOP3.LUT R32, R32, UR17, RZ, 0x3c, !PT ;  /* 0x0000001120207c12 */ /* 0x000fe2000f8e3cff */
[----:B------:R1:W-:Y:S01]  /*4990*/  @!UP1 UTMALDG.3D [UR8], [UR18], desc[UR20] ;  /* 0x00001408120095b4 */ /* 0x0003e20008011000 */
[----:B------:R5:W-:Y:S02]  /*49a0*/  @!P4 SYNCS.ARRIVE.TRANS64.RED.A0TR RZ, [UR15+0xd0], R0 ;  /* 0x0000d000ffffc9a7 */ /* 0x000be4000830040f */
[----:B------:R-:W-:Y:S01]  /*49b0*/  SHF.L.U32 R20, R32, 0x1f, RZ ;  /* 0x0000001f20147819 */ /* 0x000fe200000006ff */
[C---:B---3--:R-:W-:Y:S01]  /*49c0*/  @!P1 IMAD.HI.U32 R8, R11.reuse, R8, RZ ;  /* 0x000000080b089227 */ /* 0x048fe200078e00ff */
[----:B--2---:R-:W-:Y:S02]  /*49d0*/  @!P1 ISETP.NE.AND P0, PT, R12, 0x1, PT ;  /* 0x000000010c00980c */ /* 0x004fe40003f05270 */
[----:B-1----:R-:W-:Y:S01]  /*49e0*/  @!P1 ISETP.NE.AND P2, PT, R2, 0x1, PT ;  /* 0x000000010200980c */ /* 0x002fe20003f45270 */
[----:B------:R-:W-:Y:S01]  /*49f0*/  SYNCS.ARRIVE.TRANS64.RED.A1T0 RZ, [UR16], RZ ;  /* 0x000000ffffff79a7 */ /* 0x000fe20008100410 */
[C---:B------:R-:W-:Y:S01]  /*4a00*/  @!P1 IMAD.HI.U32 R13, R10.reuse, R13, RZ ;  /* 0x0000000d0a0d9227 */ /* 0x040fe200078e00ff */
[----:B------:R-:W-:Y:S04]  /*4a10*/  @!P1 SHF.R.U32.HI R8, RZ, R9, R8 ;  /* 0x00000009ff089219 */ /* 0x000fe80000011608 */
[----:B------:R-:W-:Y:S01]  /*4a20*/  @!P1 SEL R8, R11, R8, !P2 ;  /* 0x000000080b089207 */ /* 0x000fe20005000000 */
[----:B------:R-:W1:Y:S01]  /*4a30*/  SYNCS.PHASECHK.TRANS64.TRYWAIT P5, [UR13+0xe8], R20 ;  /* 0x0000e814ff0075a7 */ /* 0x000e6200080a110d */
[----:B-----5:R-:W2:Y:S02]  /*4a40*/  @!P1 LDC R0, c[0x0][0xb20] ;  /* 0x0002c800ff009b82 */ /* 0x020ea40000000800 */
[----:B--2---:R-:W-:Y:S04]  /*4a50*/  @!P1 SHF.R.U32.HI R0, RZ, R0, R13 ;  /* 0x00000000ff009219 */ /* 0x004fe8000001160d */
[----:B------:R-:W-:Y:S05]  /*4a60*/  @!P1 SEL R9, R10, R0, !P0 ;  /* 0x000000000a099207 */ /* 0x000fea0004000000 */
[----:B------:R-:W-:Y:S02]  /*4a70*/  @!P1 IMAD.IADD R0, R9, 0x1, -R8 ;  /* 0x0000000109009824 */ /* 0x000fe400078e0a08 */
[----:B------:R-:W-:Y:S02]  /*4a80*/  @!P1 IMAD.IADD R8, R8, 0x1, -R9 ;  /* 0x0000000108089824 */ /* 0x000fe400078e0a09 */
[----:B------:R-:W-:Y:S02]  /*4a90*/  @!P1 IMAD R11, R0, R2, R11 ;  /* 0x00000002000b9224 */ /* 0x000fe400078e020b */
[----:B------:R-:W-:Y:S01]  /*4aa0*/  @!P1 IMAD R10, R8, R12, R10 ;  /* 0x0000000c080a9224 */ /* 0x000fe200078e020a */
[----:B-1----:R-:W-:Y:S06]  /*4ab0*/  @!P5 BRA `(.L_x_85) ;  /* 0x0000003000f8d947 */ /* 0x002fec0003800000 */
.L_x_175:
[----:B------:R-:W-:Y:S01]  /*4ac0*/  @!P4 IADD3 R2, P0, PT, R30, 0x580, RZ ;  /* 0x000005801e02c810 */ /* 0x000fe20007f1e0ff */
[----:B------:R-:W-:Y:S01]  /*4ad0*/  UMOV UR18, 0x0 ;  /* 0x0000000000127882 */ /* 0x000fe20000000000 */
[----:B------:R-:W-:Y:S01]  /*4ae0*/  UMOV UR19, 0x10000000 ;  /* 0x1000000000137882 */ /* 0x000fe20000000000 */
[----:B------:R-:W-:Y:S01]  /*4af0*/  VOTEU.ALL UP1, P4 ;  /* 0x0000000000ff7886 */ /* 0x000fe20002020000 */
[----:B------:R-:W-:Y:S01]  /*4b00*/  @!P4 R2UR UR9, R2 ;  /* 0x000000000209c2ca */ /* 0x000fe200000e0000 */
[----:B-1----:R-:W-:Y:S01]  /*4b10*/  @!P4 IMAD.X R0, RZ, RZ, R31, P0 ;  /* 0x000000ffff00c224 */ /* 0x002fe200000e061f */
[----:B------:R-:W-:Y:S01]  /*4b20*/  UMOV UR12, UR36 ;  /* 0x00000024000c7c82 */ /* 0x000fe20008000000 */
[----:B------:R-:W-:Y:S01]  /*4b30*/  @P3 R2UR UR36, R27 ;  /* 0x000000001b2432ca */ /* 0x000fe200000e0000 */
[----:B------:R-:W-:Y:S01]  /*4b40*/  @!UP1 ULEA UR15, UR14, UR7, 0xc ;  /* 0x000000070e0f9291 */ /* 0x000fe2000f8e60ff */
[----:B------:R-:W-:Y:S01]  /*4b50*/  ISETP.NE.AND P0, PT, R29, 0x2, PT ;  /* 0x000000021d00780c */ /* 0x000fe20003f05270 */
[----:B------:R-:W-:Y:S01]  /*4b60*/  @!UP1 UIADD3 UR10, UPT, UPT, UR10, 0x20, URZ ;  /* 0x000000200a0a9890 */ /* 0x000fe2000fffe0ff */
[----:B------:R-:W-:Y:S01]  /*4b70*/  @!P4 R2UR UR8, R0 ;  /* 0x000000000008c2ca */ /* 0x000fe200000e0000 */
[----:B------:R-:W-:Y:S01]  /*4b80*/  IMAD.IADD R20, R10, 0x1, R58 ;  /* 0x000000010a147824 */ /* 0x000fe200078e023a */
[----:B------:R-:W-:Y:S01]  /*4b90*/  SEL R0, RZ, 0x1, P0 ;  /* 0x00000001ff007807 */ /* 0x000fe20000000000 */
[----:B------:R-:W-:Y:S01]  /*4ba0*/  IMAD.IADD R21, R11, 0x1, R59 ;  /* 0x000000010b157824 */ /* 0x000fe200078e023b */
[----:B------:R-:W-:Y:S02]  /*4bb0*/  SEL R29, R29, RZ, P0 ;  /* 0x000000ff1d1d7207 */ /* 0x000fe40000000000 */
[----:B------:R-:W-:Y:S01]  /*4bc0*/  IMAD.U32 R8, RZ, RZ, UR9 ;  /* 0x00000009ff087e24 */ /* 0x000fe2000f8e00ff */
[----:B------:R-:W-:Y:S01]  /*4bd0*/  UIADD3 UR9, UPT, UPT, UR13, 0xd0, URZ ;  /* 0x000000d00d097890 */ /* 0x000fe2000fffe0ff */
[----:B------:R-:W-:Y:S03]  /*4be0*/  LOP3.LUT R28, R28, R0, RZ, 0x3c, !PT ;  /* 0x000000001c1c7212 */ /* 0x000fe600078e3cff */
[----:B------:R-:W-:Y:S02]  /*4bf0*/  @!P4 R2UR UR16, R8 ;  /* 0x000000000810c2ca */ /* 0x000fe400000e0000 */
[----:B------:R-:W-:Y:S01]  /*4c00*/  IMAD.U32 R9, RZ, RZ, UR8 ;  /* 0x00000008ff097e24 */ /* 0x000fe2000f8e00ff */
[----:B------:R-:W-:Y:S01]  /*4c10*/  @!UP1 UIADD3 UR8, UPT, UPT, UR15, 0x200, URZ ;  /* 0x000002000f089890 */ /* 0x000fe2000fffe0ff */
[----:B------:R-:W-:Y:S01]  /*4c20*/  VOTEU.ALL UP1, P4 ;  /* 0x0000000000ff7886 */ /* 0x000fe20002020000 */
[----:B------:R-:W-:Y:S02]  /*4c30*/  UPRMT UR15, UR37, 0x654, UR9 ;  /* 0x00000654250f7896 */ /* 0x000fe40008000009 */
[----:B------:R-:W-:Y:S11]  /*4c40*/  @!P4 R2UR UR17, R9 ;  /* 0x000000000911c2ca */ /* 0x000ff600000e0000 */
[----:B------:R-:W-:Y:S02]  /*4c50*/  @!UPT UIADD3 URZ, UPT, UPT, URZ, URZ, URZ ;  /* 0x000000fffffff290 */ /* 0x000fe4000fffe0ff */
[----:B------:R2:W-:Y:S01]  /*4c60*/  @!UP1 UTMALDG.3D [UR8], [UR16], desc[UR18] ;  /* 0x00001208100095b4 */ /* 0x0005e20008011000 */
[----:B------:R2:W-:Y:S01]  /*4c70*/  @!P4 SYNCS.ARRIVE.TRANS64.RED.A0TR RZ, [UR13+0xd0], R25 ;  /* 0x0000d019ffffc9a7 */ /* 0x0005e2000830040d */
[----:B------:R-:W-:Y:S04]  /*4c80*/  UIADD3 UR13, UPT, UPT, UR14, 0x1, URZ ;  /* 0x000000010e0d7890 */ /* 0x000fe8000fffe0ff */
[----:B------:R-:W-:Y:S04]  /*4c90*/  UISETP.NE.AND UP1, UPT, UR13, 0x3, UPT ;  /* 0x000000030d00788c */ /* 0x000fe8000bf25270 */
[----:B------:R-:W-:Y:S02]  /*4ca0*/  USEL UR14, URZ, 0x1, UP1 ;  /* 0x00000001ff0e7887 */ /* 0x000fe40008800000 */
[----:B------:R-:W-:Y:S02]  /*4cb0*/  USEL UR13, UR13, URZ, UP1 ;  /* 0x000000ff0d0d7287 */ /* 0x000fe40008800000 */
[----:B------:R-:W-:Y:S02]  /*4cc0*/  UPLOP3.LUT UP1, UPT, UPT, UPT, UPT, 0x80, 0x8 ;  /* 0x000000000008789c */ /* 0x000fe40003f2f070 */
[----:B------:R-:W-:Y:S01]  /*4cd0*/  LOP3.LUT R32, R32, UR14, RZ, 0x3c, !PT ;  /* 0x0000000e20207c12 */ /* 0x000fe2000f8e3cff */
[----:B------:R-:W-:Y:S01]  /*4ce0*/  SYNCS.ARRIVE.TRANS64.RED.A1T0 RZ, [UR15], RZ ;  /* 0x000000ffffff79a7 */ /* 0x000fe2000810040f */
[----:B------:R-:W-:Y:S07]  /*4cf0*/  @P3 BRA `(.L_x_86) ;  /* 0xfffffff4001c3947 */ /* 0x000fee000383ffff */
[----:B------:R-:W-:Y:S01]  /*4d00*/  UIADD3 UR7, UPT, UPT, UR7, 0xe8, URZ ;  /* 0x000000e807077890 */ /* 0x000fe2000fffe0ff */
[----:B------:R-:W-:-:S03]  /*4d10*/  SHF.L.U32 R2, R32, 0x1f, RZ ;  /* 0x0000001f20027819 */ /* 0x000fc600000006ff */
[----:B------:R-:W-:-:S09]  /*4d20*/  ULEA UR4, UR13, UR7, 0x3 ;  /* 0x000000070d047291 */ /* 0x000fd2000f8e18ff */
[----:B------:R-:W1:Y:S02]  /*4d30*/  SYNCS.PHASECHK.TRANS64.TRYWAIT P0, [UR4], R2 ;  /* 0x00000002ff0075a7 */ /* 0x000e640008001104 */
[----:B-1----:R-:W-:Y:S05]  /*4d40*/  @!P0 BRA `(.L_x_87) ;  /* 0x00000030006c8947 */ /* 0x002fea0003800000 */
.L_x_177:
        /* <DEDUP_REMOVED lines=9> */
.L_x_179:
[----:B------:R-:W-:-:S04]  /*4de0*/  UIADD3 UR5, UPT, UPT, UR5, 0x1, URZ ;  /* 0x0000000105057890 */ /* 0x000fc8000fffe0ff */
[----:B------:R-:W-:-:S04]  /*4df0*/  UISETP.NE.AND UP0, UPT, UR5, 0x3, UPT ;  /* 0x000000030500788c */ /* 0x000fc8000bf05270 */
[----:B------:R-:W-:Y:S02]  /*4e00*/  USEL UR4, URZ, 0x1, UP0 ;  /* 0x00000001ff047887 */ /* 0x000fe40008000000 */
[----:B------:R-:W-:-:S04]  /*4e10*/  USEL UR5, UR5, URZ, UP0 ;  /* 0x000000ff05057287 */ /* 0x000fc80008000000 */
[----:B------:R-:W-:Y:S01]  /*4e20*/  ULEA UR5, UR5, UR7, 0x3 ;  /* 0x0000000705057291 */ /* 0x000fe2000f8e18ff */
[----:B-1----:R-:W-:-:S04]  /*4e30*/  LOP3.LUT R2, R32, UR4, RZ, 0x3c, !PT ;  /* 0x0000000420027c12 */ /* 0x002fc8000f8e3cff */
[----:B------:R-:W-:Y:S01]  /*4e40*/  SHF.L.U32 R2, R2, 0x1f, RZ ;  /* 0x0000001f02027819 */ /* 0x000fe200000006ff */
[----:B------:R-:W-:-:S07]  /*4e50*/  IMAD.U32 R0, RZ, RZ, UR5 ;  /* 0x00000005ff007e24 */ /* 0x000fce000f8e00ff */
.L_x_89:
[----:B-1----:R1:W3:Y:S02]  /*4e60*/  SYNCS.PHASECHK.TRANS64.TRYWAIT P0, [R0+URZ], R2 ;  /* 0x00000002000075a7 */ /* 0x0022e400080011ff */
[----:B---3--:R-:W-:Y:S05]  /*4e70*/  @!P0 NANOSLEEP.SYNCS 0x989680 ;  /* 0x009896800000895d */ /* 0x008fea0003900000 */
[----:B------:R-:W3:Y:S02]  /*4e80*/  @!P0 SYNCS.PHASECHK.TRANS64 P0, [R0+URZ], R2 ;  /* 0x00000002000085a7 */ /* 0x000ee400080010ff */
[----:B--23--:R-:W-:Y:S05]  /*4e90*/  @P0 EXIT ;  /* 0x000000000000094d */ /* 0x00cfea0003800000 */
[----:B------:R-:W-:Y:S05]  /*4ea0*/  BRA `(.L_x_89) ;  /* 0xfffffffc00ec7947 */ /* 0x000fea000383ffff */
.L_x_77:
[----:B------:R-:W-:-:S06]  /*4eb0*/  UISETP.GE.AND UP1, UPT, UR8, 0x4, UPT ;  /* 0x000000040800788c */ /* 0x000fcc000bf26270 */
[----:B------:R-:W-:-:S13]  /*4ec0*/  PLOP3.LUT P0, PT, PT, PT, UP1, 0x80, 0x8 ;  /* 0x000000000008781c */ /* 0x000fda0003f0f018 */
[----:B------:R-:W-:Y:S05]  /*4ed0*/  @!P0 EXIT ;  /* 0x000000000000894d */ /* 0x000fea0003800000 */
[----:B------:R-:W-:Y:S01]  /*4ee0*/  BAR.SYNC.DEFER_BLOCKING 0x6, 0xa0 ;  /* 0x0182800000007b1d */ /* 0x000fe20000010000 */
[C---:B------:R-:W-:Y:S01]  /*4ef0*/  IMAD.SHL.U32 R3, R70.reuse, 0x20, RZ ;  /* 0x0000002046037824 */ /* 0x040fe200078e00ff */
[C---:B------:R-:W-:Y:S01]  /*4f00*/  LOP3.LUT P0, RZ, R70.reuse, 0x4, RZ, 0xc0, !PT ;  /* 0x0000000446ff7812 */ /* 0x040fe2000780c0ff */
[C---:B------:R-:W-:Y:S02]  /*4f10*/  IMAD.SHL.U32 R64, R70.reuse, 0x10, RZ ;  /* 0x0000001046407824 */ /* 0x040fe400078e00ff */
[C---:B------:R-:W-:Y:S01]  /*4f20*/  IMAD.SHL.U32 R2, R70.reuse, 0x4, RZ ;  /* 0x0000000446027824 */ /* 0x040fe200078e00ff */
[----:B------:R-:W-:Y:S02]  /*4f30*/  UMOV UR48, 0x400 ;  /* 0x0000040000307882 */ /* 0x000fe40000000000 */
[----:B------:R-:W1:Y:S01]  /*4f40*/  LDC R63, c[0x0][0x370] ;  /* 0x0000dc00ff3f7b82 */ /* 0x000e620000000800 */
[----:B------:R-:W-:Y:S01]  /*4f50*/  ULEA UR48, UR37, UR48, 0x18 ;  /* 0x0000003025307291 */ /* 0x000fe2000f8ec0ff */
[----:B------:R-:W-:Y:S01]  /*4f60*/  LOP3.LUT R4, R3, 0xc0, RZ, 0xc0, !PT ;  /* 0x000000c003047812 */ /* 0x000fe200078ec0ff */
[----:B------:R-:W-:Y:S01]  /*4f70*/  IMAD.U32 R32, R70, 0x10000, RZ ;  /* 0x0001000046207824 */ /* 0x000fe200078e00ff */
[----:B------:R-:W-:Y:S01]  /*4f80*/  LOP3.LUT R64, R64, 0x600, RZ, 0xc0, !PT ;  /* 0x0000060040407812 */ /* 0x000fe200078ec0ff */
[----:B------:R-:W-:Y:S01]  /*4f90*/  IMAD.MOV.U32 R69, RZ, RZ, 0x10 ;  /* 0x00000010ff457424 */ /* 0x000fe200078e00ff */
[----:B------:R-:W-:Y:S01]  /*4fa0*/  LOP3.LUT R2, R4, 0x18, R2, 0xf8, !PT ;  /* 0x0000001804027812 */ /* 0x000fe200078ef802 */
[----:B------:R-:W-:Y:S01]  /*4fb0*/  IMAD.MOV.U32 R31, RZ, RZ, RZ ;  /* 0x000000ffff1f7224 */ /* 0x000fe200078e00ff */
[----:B------:R-:W2:Y:S01]  /*4fc0*/  LDC R28, c[0x0][0xb0c] ;  /* 0x0002c300ff1c7b82 */ /* 0x000ea20000000800 */
[----:B------:R-:W-:Y:S01]  /*4fd0*/  SHF.R.U32.HI R4, RZ, 0x1, R70 ;  /* 0x00000001ff047819 */ /* 0x000fe20000011646 */
[----:B------:R-:W-:Y:S01]  /*4fe0*/  IMAD.MOV.U32 R68, RZ, RZ, RZ ;  /* 0x000000ffff447224 */ /* 0x000fe200078e00ff */
[--C-:B------:R-:W-:Y:S01]  /*4ff0*/  LOP3.LUT R64, R64, 0x20, R3.reuse, 0xf8, !PT ;  /* 0x0000002040407812 */ /* 0x100fe200078ef803 */
[----:B------:R-:W-:Y:S01]  /*5000*/  IMAD.MOV.U32 R73, RZ, RZ, RZ ;  /* 0x000000ffff497224 */ /* 0x000fe200078e00ff */
[----:B------:R-:W-:Y:S01]  /*5010*/  LOP3.LUT R32, R32, 0x600000, RZ, 0xc0, !PT ;  /* 0x0060000020207812 */ /* 0x000fe200078ec0ff */
[----:B------:R-:W-:Y:S01]  /*5020*/  IMAD.MOV.U32 R67, RZ, RZ, RZ ;  /* 0x000000ffff437224 */ /* 0x000fe200078e00ff */
[----:B------:R-:W-:Y:S01]  /*5030*/  LOP3.LUT R2, R2, 0x8, R4, 0x78, !PT ;  /* 0x0000000802027812 */ /* 0x000fe200078e7804 */
[----:B------:R-:W4:Y:S01]  /*5040*/  LDC R61, c[0x0][0xb20] ;  /* 0x0002c800ff3d7b82 */ /* 0x000f220000000800 */
[----:B------:R-:W3:Y:S01]  /*5050*/  LDS R0, [UR48+0x1c0] ;  /* 0x0001c030ff007984 */ /* 0x000ee20008000800 */
[----:B------:R-:W-:Y:S01]  /*5060*/  LOP3.LUT R64, R64, 0x100, R3, 0xf8, !PT ;  /* 0x0000010040407812 */ /* 0x000fe200078ef803 */
[----:B------:R-:W1:Y:S01]  /*5070*/  LDCU.64 UR54, c[0x0][0x348] ;  /* 0x00006900ff3677ac */ /* 0x000e620008000a00 */
[----:B------:R-:W-:-:S02]  /*5080*/  LOP3.LUT R70, R70, 0x60, RZ, 0xc0, !PT ;  /* 0x0000006046467812 */ /* 0x000fc400078ec0ff */
[----:B------:R-:W-:Y:S01]  /*5090*/  LOP3.LUT R64, R64, R2, RZ, 0xfc, !PT ;  /* 0x0000000240407212 */ /* 0x000fe200078efcff */
[----:B------:R-:W1:Y:S01]  /*50a0*/  LDCU.64 UR38, c[0x0][0x888] ;  /* 0x00011100ff2677ac */ /* 0x000e620008000a00 */
[----:B------:R-:W1:Y:S01]  /*50b0*/  LDC R27, c[0x0][0xb30] ;  /* 0x0002cc00ff1b7b82 */ /* 0x000e620000000800 */
[----:B------:R-:W-:Y:S01]  /*50c0*/  SEL R69, R69, 0xfffffff0, !P0 ;  /* 0xfffffff045457807 */ /* 0x000fe20004000000 */
[----:B------:R-:W1:Y:S01]  /*50d0*/  LDCU.64 UR44, c[0x0][0x890] ;  /* 0x00011200ff2c77ac */ /* 0x000e620008000a00 */
[----:B------:R-:W-:-:S05]  /*50e0*/  UMOV UR51, 0x1 ;  /* 0x0000000100337882 */ /* 0x000fca0000000000 */
[----:B------:R-:W1:Y:S01]  /*50f0*/  LDC.64 R56, c[0x0][0xb10] ;  /* 0x0002c400ff387b82 */ /* 0x000e620000000a00 */
[----:B------:R-:W-:Y:S01]  /*5100*/  UMOV UR56, URZ ;  /* 0x000000ff00387c82 */ /* 0x000fe20008000000 */
[----:B------:R-:W-:Y:S01]  /*5110*/  UIADD3 UR52, UPT, UPT, UR48, 0x200, URZ ;  /* 0x0000020030347890 */ /* 0x000fe2000fffe0ff */
[----:B------:R-:W-:Y:S01]  /*5120*/  UMOV UR50, URZ ;  /* 0x000000ff00327c82 */ /* 0x000fe20008000000 */
[----:B------:R-:W-:-:S04]  /*5130*/  UMOV UR49, URZ ;  /* 0x000000ff00317c82 */ /* 0x000fc80008000000 */
[----:B------:R-:W1:Y:S08]  /*5140*/  LDC.64 R24, c[0x0][0xb18] ;  /* 0x0002c600ff187b82 */ /* 0x000e700000000a00 */
[----:B------:R-:W1:Y:S08]  /*5150*/  LDC.64 R22, c[0x0][0xb28] ;  /* 0x0002ca00ff167b82 */ /* 0x000e700000000a00 */
[----:B------:R-:W1:Y:S01]  /*5160*/  LDC.64 R54, c[0x0][0x8b0] ;  /* 0x00022c00ff367b82 */ /* 0x000e620000000a00 */
[----:B---3--:R-:W-:-:S07]  /*5170*/  IMAD.IADD R32, R0, 0x1, R32 ;  /* 0x0000000100207824 */ /* 0x008fce00078e0220 */
[----:B------:R-:W3:Y:S08]  /*5180*/  LDC.64 R52, c[0x0][0x8a8] ;  /* 0x00022a00ff347b82 */ /* 0x000ef00000000a00 */
[----:B--2-4-:R-:W1:Y:S02]  /*5190*/  LDC R62, c[0x0][0x374] ;  /* 0x0000dd00ff3e7b82 */ /* 0x014e640000000800 */
.L_x_120:
[----:B------:R-:W-:Y:S02]  /*51a0*/  LEA R0, R73, UR48, 0x3 ;  /* 0x0000003049007c11 */ /* 0x000fe4000f8e18ff */
[----:B------:R-:W-:Y:S02]  /*51b0*/  SHF.L.U32 R2, R67, 0x1f, RZ ;  /* 0x0000001f43027819 */ /* 0x000fe400000006ff */
[----:B-1----:R-:W-:Y:S02]  /*51c0*/  LEA R16, R73, UR48, 0x4 ;  /* 0x0000003049107c11 */ /* 0x002fe4000f8e20ff */
[----:B------:R-:W2:Y:S02]  /*51d0*/  SYNCS.PHASECHK.TRANS64.TRYWAIT P0, [R0+URZ+0x110], R2 ;  /* 0x00011002000075a7 */ /* 0x000ea400080011ff */
[----:B--2---:R-:W-:Y:S05]  /*51e0*/  @!P0 BRA `(.L_x_90) ;  /* 0x0000002c00748947 */ /* 0x004fea0003800000 */
.L_x_180:
[----:B------:R-:W4:Y:S01]  /*51f0*/  LDC.64 R10, c[0x0][0xb10] ;  /* 0x0002c400ff0a7b82 */ /* 0x000f220000000a00 */
[----:B------:R-:W3:Y:S01]  /*5200*/  LDS.128 R16, [R16+0x1a0] ;  /* 0x0001a00010107984 */ /* 0x000ee20000000c00 */
[----:B-1----:R-:W-:Y:S01]  /*5210*/  ISETP.NE.AND P1, PT, R27, 0x1, PT ;  /* 0x000000011b00780c */ /* 0x002fe20003f25270 */
[----:B--2---:R-:W-:Y:S01]  /*5220*/  VIADD R0, R0, 0x120 ;  /* 0x0000012000007836 */ /* 0x004fe20000000000 */
[----:B------:R-:W-:Y:S04]  /*5230*/  ISETP.GE.AND P0, PT, R26, 0x1, PT ;  /* 0x000000011a00780c */ /* 0x000fe80003f06270 */
[----:B------:R-:W1:Y:S01]  /*5240*/  LDC.64 R8, c[0x0][0xb18] ;  /* 0x0002c600ff087b82 */ /* 0x000e620000000a00 */
[----:B------:R-:W-:Y:S01]  /*5250*/  PRMT R0, RZ, 0x654, R0 ;  /* 0x00000654ff007816 */ /* 0x000fe20000000000 */
[----:B------:R-:W-:Y:S01]  /*5260*/  @!PT LDS RZ, [RZ] ;  /* 0x00000000fffff984 */ /* 0x000fe20000000800 */
[----:B------:R-:W-:Y:S01]  /*5270*/  @!PT LDS RZ, [RZ] ;  /* 0x00000000fffff984 */ /* 0x000fe20000000800 */
[----:B------:R-:W-:Y:S01]  /*5280*/  @!PT LDS RZ, [RZ] ;  /* 0x00000000fffff984 */ /* 0x000fe20000000800 */
[----:B------:R-:W-:Y:S01]  /*5290*/  @!PT LDS RZ, [RZ] ;  /* 0x00000000fffff984 */ /* 0x000fe20000000800 */
[----:B------:R2:W-:Y:S06]  /*52a0*/  MEMBAR.ALL.CTA ;  /* 0x0000000000007992 */ /* 0x0005ec0000008000 */
[----:B--2---:R-:W2:Y:S01]  /*52b0*/  FENCE.VIEW.ASYNC.S ;  /* 0x00000000000073c6 */ /* 0x004ea20000000000 */
[----:B------:R-:W1:Y:S08]  /*52c0*/  @!P1 LDC R12, c[0x0][0xb20] ;  /* 0x0002c800ff0c9b82 */ /* 0x000e700000000800 */
[----:B------:R-:W1:Y:S01]  /*52d0*/  @!P1 LDC R7, c[0x0][0xb0c] ;  /* 0x0002c300ff079b82 */ /* 0x000e620000000800 */
[----:B--2---:R2:W-:Y:S01]  /*52e0*/  SYNCS.ARRIVE.TRANS64.RED.A1T0 RZ, [R0+URZ], RZ ;  /* 0x000000ff00ff79a7 */ /* 0x0045e200081004ff */
[----:B---3--:R-:W-:Y:S04]  /*52f0*/  LOP3.LUT P4, RZ, R18, 0x1, RZ, 0xc0, !PT ;  /* 0x0000000112ff7812 */ /* 0x008fe8000788c0ff */
[----:B------:R-:W-:Y:S09]  /*5300*/  P2R R71, PR, RZ, 0x10 ;  /* 0x00000010ff477803 */ /* 0x000ff20000000000 */
[----:B------:R-:W-:Y:S02]  /*5310*/  @P4 MOV R30, R16 ;  /* 0x00000010001e4202 */ /* 0x000fe40000000f00 */
[----:B------:R-:W-:Y:S01]  /*5320*/  @P4 LOP3.LUT R29, R17, 0xffff, RZ, 0xc0, !PT ;  /* 0x0000ffff111d4812 */ /* 0x000fe200078ec0ff */
[----:B--2-4-:R-:W-:Y:S06]  /*5330*/  @!P0 BRA `(.L_x_91) ;  /* 0x0000000000a48947 */ /* 0x014fec0003800000 */
[----:B------:R-:W-:Y:S01]  /*5340*/  IMAD.HI.U32 R0, R62, R25, RZ ;  /* 0x000000193e007227 */ /* 0x000fe200078e00ff */
[----:B------:R-:W-:Y:S02]  /*5350*/  ISETP.NE.AND P0, PT, R24, 0x1, PT ;  /* 0x000000011800780c */ /* 0x000fe40003f05270 */
[----:B------:R-:W-:Y:S01]  /*5360*/  ISETP.NE.AND P2, PT, R26, 0x1, PT ;  /* 0x000000011a00780c */ /* 0x000fe20003f45270 */
[----:B------:R-:W-:Y:S01]  /*5370*/  IMAD.HI.U32 R4, R63, R56, RZ ;  /* 0x000000383f047227 */ /* 0x000fe200078e00ff */
[----:B------:R-:W-:Y:S02]  /*5380*/  SHF.R.U32.HI R0, RZ, R61, R0 ;  /* 0x0000003dff007219 */ /* 0x000fe40000011600 */
[----:B------:R-:W-:Y:S01]  /*5390*/  ISETP.NE.AND P3, PT, R28, 0x1, PT ;  /* 0x000000011c00780c */ /* 0x000fe20003f65270 */
[----:B------:R-:W-:Y:S01]  /*53a0*/  IMAD.HI.U32 R6, R29, R25, RZ ;  /* 0x000000191d067227 */ /* 0x000fe200078e00ff */
[-C--:B------:R-:W-:Y:S02]  /*53b0*/  SHF.R.U32.HI R4, RZ, R57.reuse, R4 ;  /* 0x00000039ff047219 */ /* 0x080fe40000011604 */
[----:B------:R-:W-:Y:S01]  /*53c0*/  SEL R0, R62, R0, !P0 ;  /* 0x000000003e007207 */ /* 0x000fe20004000000 */
[----:B------:R-:W-:Y:S01]  /*53d0*/  IMAD.HI.U32 R5, R30, R56, RZ ;  /* 0x000000381e057227 */ /* 0x000fe200078e00ff */
[----:B------:R-:W-:Y:S03]  /*53e0*/  SEL R4, R63, R4, !P3 ;  /* 0x000000043f047207 */ /* 0x000fe60005800000 */
[-C--:B------:R-:W-:Y:S01]  /*53f0*/  IMAD.HI.U32 R3, R0, R22.reuse, RZ ;  /* 0x0000001600037227 */ /* 0x080fe200078e00ff */
[----:B------:R-:W-:Y:S03]  /*5400*/  SHF.R.U32.HI R5, RZ, R57, R5 ;  /* 0x00000039ff057219 */ /* 0x000fe60000011605 */
[----:B------:R-:W-:Y:S01]  /*5410*/  IMAD.HI.U32 R2, R4, R22, RZ ;  /* 0x0000001604027227 */ /* 0x000fe200078e00ff */
[----:B------:R-:W-:Y:S02]  /*5420*/  @P2 SHF.R.U32.HI R0, RZ, R23, R3 ;  /* 0x00000017ff002219 */ /* 0x000fe40000011603 */
[----:B------:R-:W-:Y:S02]  /*5430*/  SHF.R.U32.HI R3, RZ, R61, R6 ;  /* 0x0000003dff037219 */ /* 0x000fe40000011606 */
[----:B------:R-:W-:Y:S01]  /*5440*/  @P2 SHF.R.U32.HI R4, RZ, R23, R2 ;  /* 0x00000017ff042219 */ /* 0x000fe20000011602 */
[----:B------:R-:W-:Y:S01]  /*5450*/  IMAD R0, R26, R0, RZ ;  /* 0x000000001a007224 */ /* 0x000fe200078e02ff */
[----:B------:R-:W-:Y:S02]  /*5460*/  SEL R3, R29, R3, !P0 ;  /* 0x000000031d037207 */ /* 0x000fe40004000000 */
[----:B------:R-:W-:Y:S01]  /*5470*/  SEL R2, R30, R5, !P3 ;  /* 0x000000051e027207 */ /* 0x000fe20005800000 */
[----:B------:R-:W-:Y:S01]  /*5480*/  IMAD R5, R26, R4, RZ ;  /* 0x000000041a057224 */ /* 0x000fe200078e02ff */
[C---:B------:R-:W-:Y:S01]  /*5490*/  ISETP.GE.AND P0, PT, R3.reuse, R0, PT ;  /* 0x000000000300720c */ /* 0x040fe20003f06270 */
[C---:B------:R-:W-:Y:S03]  /*54a0*/  IMAD.HI.U32 R0, R3.reuse, R22, RZ ;  /* 0x0000001603007227 */ /* 0x040fe600078e00ff */
[C---:B------:R-:W-:Y:S02]  /*54b0*/  ISETP.GE.OR P0, PT, R2.reuse, R5, P0 ;  /* 0x000000050200720c */ /* 0x040fe40000706670 */
[----:B------:R-:W-:Y:S04]  /*54c0*/  SHF.R.U32.HI R0, RZ, R23, R0 ;  /* 0x00000017ff007219 */ /* 0x000fe80000011600 */
[C---:B------:R-:W-:Y:S05]  /*54d0*/  SEL R6, R3.reuse, R0, !P2 ;  /* 0x0000000003067207 */ /* 0x040fea0005000000 */
        /* <DEDUP_REMOVED lines=14> */
[----:B------:R-:W-:Y:S07]  /*55c0*/  IMAD R29, R3, R24, R29 ;  /* 0x00000018031d7224 */ /* 0x000fee00078e021d */
.L_x_91:
[----:B-1----:R-:W-:Y:S01]  /*55d0*/  @!P1 ISETP.NE.AND P0, PT, R8, 0x1, PT ;  /* 0x000000010800980c */ /* 0x002fe20003f05270 */
[----:B------:R-:W-:Y:S01]  /*55e0*/  @!P1 IMAD.HI.U32 R0, R30, R10, RZ ;  /* 0x0000000a1e009227 */ /* 0x000fe200078e00ff */
[----:B------:R-:W-:Y:S01]  /*55f0*/  @!P1 ISETP.NE.AND P2, PT, R7, 0x1, PT ;  /* 0x000000010700980c */ /* 0x000fe20003f45270 */
[----:B------:R-:W-:Y:S01]  /*5600*/  ULOP3.LUT UP0, URZ, UR52, 0x1b0, URZ, 0xc0, !UPT ;  /* 0x000001b034ff7892 */ /* 0x000fe2000f80c0ff */
[----:B------:R-:W-:Y:S01]  /*5610*/  R2UR UR42, R21 ;  /* 0x00000000152a72ca */ /* 0x000fe200000e0000 */
[----:B------:R-:W-:Y:S01]  /*5620*/  @!P1 IMAD.HI.U32 R2, R29, R9, RZ ;  /* 0x000000091d029227 */ /* 0x000fe200078e00ff */
[----:B------:R-:W-:Y:S02]  /*5630*/  @!P1 SHF.R.U32.HI R0, RZ, R11, R0 ;  /* 0x0000000bff009219 */ /* 0x000fe40000011600 */
[----:B------:R-:W-:Y:S01]  /*5640*/  R2UR UR41, R20 ;  /* 0x00000000142972ca */ /* 0x000fe200000e0000 */
[----:B------:R-:W-:Y:S01]  /*5650*/  VIADD R73, R73, 0x1 ;  /* 0x0000000149497836 */ /* 0x000fe20000000000 */
[----:B------:R-:W-:Y:S02]  /*5660*/  @!P1 SHF.R.U32.HI R2, RZ, R12, R2 ;  /* 0x0000000cff029219 */ /* 0x000fe40000011602 */
[----:B------:R-:W-:Y:S02]  /*5670*/  @!P1 SEL R3, R30, R0, !P2 ;  /* 0x000000001e039207 */ /* 0x000fe40005000000 */
[----:B------:R-:W-:Y:S02]  /*5680*/  @!P1 SEL R2, R29, R2, !P0 ;  /* 0x000000021d029207 */ /* 0x000fe40004000000 */
[----:B------:R-:W-:Y:S01]  /*5690*/  @P4 SHF.R.U32.HI R66, RZ, 0x10, R17 ;  /* 0x00000010ff424819 */ /* 0x000fe20000011611 */
[----:B------:R-:W-:Y:S02]  /*56a0*/  USHF.L.U32 UR42, UR42, 0x6, URZ ;  /* 0x000000062a2a7899 */ /* 0x000fe400080006ff */
[----:B------:R-:W-:Y:S02]  /*56b0*/  @!P1 IMAD.IADD R0, R2, 0x1, -R3 ;  /* 0x0000000102009824 */ /* 0x000fe400078e0a03 */
[----:B------:R-:W-:Y:S01]  /*56c0*/  @!P1 IMAD.IADD R2, R3, 0x1, -R2 ;  /* 0x0000000103029824 */ /* 0x000fe200078e0a02 */
[----:B------:R-:W-:Y:S01]  /*56d0*/  USHF.L.U32 UR41, UR41, 0x6, URZ ;  /* 0x0000000629297899 */ /* 0x000fe200080006ff */
[----:B------:R-:W-:Y:S02]  /*56e0*/  @!P1 IMAD R30, R0, R7, R30 ;  /* 0x00000007001e9224 */ /* 0x000fe400078e021e */
[----:B------:R-:W-:Y:S01]  /*56f0*/  @!P1 IMAD R29, R2, R8, R29 ;  /* 0x00000008021d9224 */ /* 0x000fe200078e021d */
[----:B------:R-:W-:Y:S08]  /*5700*/  BRA.U !UP0, `(.L_x_92) ;  /* 0x00000001087c7547 */ /* 0x000ff0000b800000 */
[----:B------:R-:W1:Y:S01]  /*5710*/  LDCU.64 UR8, c[0x4][0x80] ;  /* 0x01001000ff0877ac */ /* 0x000e620008000a00 */
[----:B------:R-:W-:Y:S01]  /*5720*/  MOV R2, 0x0 ;  /* 0x0000000000027802 */ /* 0x000fe20000000f00 */
[----:B------:R-:W-:Y:S02]  /*5730*/  HFMA2 R12, -RZ, RZ, 0, 5.9604644775390625e-08 ;  /* 0x00000001ff0c7431 */ /* 0x000fe400000001ff */
[----:B------:R-:W-:Y:S01]  /*5740*/  IMAD.MOV.U32 R8, RZ, RZ, 0x70 ;  /* 0x00000070ff087424 */ /* 0x000fe200078e00ff */
[----:B------:R2:W3:Y:S01]  /*5750*/  LDC.64 R14, c[0x4][R2] ;  /* 0x01000000020e7b82 */ /* 0x0004e20000000a00 */
[----:B------:R-:W4:Y:S01]  /*5760*/  LDCU.64 UR6, c[0x4][0x88] ;  /* 0x01001100ff0677ac */ /* 0x000f220008000a00 */
[----:B------:R-:W-:Y:S01]  /*5770*/  IMAD.MOV.U32 R13, RZ, RZ, RZ ;  /* 0x000000ffff0d7224 */ /* 0x000fe200078e00ff */
[----:B------:R-:W2:Y:S01]  /*5780*/  LDCU.64 UR4, c[0x4][0x8] ;  /* 0x01000100ff0477ac */ /* 0x000ea20008000a00 */
[----:B-1----:R-:W-:Y:S01]  /*5790*/  MOV R5, UR9 ;  /* 0x0000000900057c02 */ /* 0x002fe20008000f00 */
[----:B------:R-:W-:Y:S01]  /*57a0*/  IMAD.U32 R4, RZ, RZ, UR8 ;  /* 0x00000008ff047e24 */ /* 0x000fe2000f8e00ff */
[----:B----4-:R-:W-:Y:S01]  /*57b0*/  MOV R7, UR7 ;  /* 0x0000000700077c02 */ /* 0x010fe20008000f00 */
[----:B------:R-:W-:Y:S01]  /*57c0*/  IMAD.U32 R6, RZ, RZ, UR6 ;  /* 0x00000006ff067e24 */ /* 0x000fe2000f8e00ff */
[----:B--2---:R-:W-:Y:S01]  /*57d0*/  MOV R11, UR5 ;  /* 0x00000005000b7c02 */ /* 0x004fe20008000f00 */
[----:B------:R-:W-:Y:S02]  /*57e0*/  IMAD.U32 R10, RZ, RZ, UR4 ;  /* 0x00000004ff0a7e24 */ /* 0x000fe4000f8e00ff */
[----:B------:R-:W-:Y:S07]  /*57f0*/  LEPC R20, `(.L_x_93) ;  /* 0x000000001014794e */ /* 0x000fee0000000000 */
[----:B---3-5:R-:W-:Y:S05]  /*5800*/  CALL.ABS.NOINC R14 ;  /* 0x000000000e007343 */ /* 0x028fea0003c00000 */
.L_x_93:
[----:B------:R-:W1:Y:S01]  /*5810*/  LDCU.64 UR8, c[0x4][0x80] ;  /* 0x01001000ff0877ac */ /* 0x000e620008000a00 */
[----:B------:R-:W2:Y:S01]  /*5820*/  LDC.64 R2, c[0x4][R2] ;  /* 0x0100000002027b82 */ /* 0x000ea20000000a00 */
[----:B------:R-:W-:Y:S02]  /*5830*/  HFMA2 R12, -RZ, RZ, 0, 5.9604644775390625e-08 ;  /* 0x00000001ff0c7431 */ /* 0x000fe400000001ff */
[----:B------:R-:W-:Y:S02]  /*5840*/  IMAD.MOV.U32 R8, RZ, RZ, 0x70 ;  /* 0x00000070ff087424 */ /* 0x000fe400078e00ff */
[----:B------:R-:W-:Y:S01]  /*5850*/  IMAD.MOV.U32 R13, RZ, RZ, RZ ;  /* 0x000000ffff0d7224 */ /* 0x000fe200078e00ff */
[----:B------:R-:W3:Y:S01]  /*5860*/  LDCU.64 UR6, c[0x4][0x88] ;  /* 0x01001100ff0677ac */ /* 0x000ee20008000a00 */
[----:B------:R-:W4:Y:S01]  /*5870*/  LDCU.64 UR4, c[0x4][0x8] ;  /* 0x01000100ff0477ac */ /* 0x000f220008000a00 */
[----:B-1----:R-:W-:Y:S02]  /*5880*/  MOV R4, UR8 ;  /* 0x0000000800047c02 */ /* 0x002fe40008000f00 */
[----:B------:R-:W-:Y:S02]  /*5890*/  MOV R5, UR9 ;  /* 0x0000000900057c02 */ /* 0x000fe40008000f00 */
[----:B---3--:R-:W-:Y:S01]  /*58a0*/  MOV R7, UR7 ;  /* 0x0000000700077c02 */ /* 0x008fe20008000f00 */
[----:B------:R-:W-:Y:S01]  /*58b0*/  IMAD.U32 R6, RZ, RZ, UR6 ;  /* 0x00000006ff067e24 */ /* 0x000fe2000f8e00ff */
[----:B----4-:R-:W-:Y:S01]  /*58c0*/  MOV R11, UR5 ;  /* 0x00000005000b7c02 */ /* 0x010fe20008000f00 */
[----:B------:R-:W-:Y:S02]  /*58d0*/  IMAD.U32 R10, RZ, RZ, UR4 ;  /* 0x00000004ff0a7e24 */ /* 0x000fe4000f8e00ff */
[----:B------:R-:W-:Y:S07]  /*58e0*/  LEPC R20, `(.L_x_92) ;  /* 0x000000001014794e */ /* 0x000fee0000000000 */
[----:B--2---:R-:W-:Y:S05]  /*58f0*/  CALL.ABS.NOINC R2 ;  /* 0x0000000002007343 */ /* 0x004fea0003c00000 */
.L_x_92:
[----:B------:R-:W-:Y:S01]  /*5900*/  ISETP.NE.U32.AND P4, PT, R54, RZ, PT ;  /* 0x000000ff3600720c */ /* 0x000fe20003f85070 */
[----:B------:R-:W-:Y:S01]  /*5910*/  UISETP.NE.AND UP2, UPT, UR53, URZ, UPT ;  /* 0x000000ff3500728c */ /* 0x000fe2000bf45270 */
[----:B------:R-:W-:Y:S01]  /*5920*/  ISETP.NE.U32.AND P2, PT, RZ, UR38, PT ;  /* 0x00000026ff007c0c */ /* 0x000fe2000bf45070 */
[----:B------:R-:W-:Y:S01]  /*5930*/  UISETP.NE.U32.AND UP1, UPT, UR44, URZ, UPT ;  /* 0x000000ff2c00728c */ /* 0x000fe2000bf25070 */
[----:B------:R-:W-:Y:S01]  /*5940*/  ISETP.NE.AND.EX P4, PT, R55, RZ, PT, P4 ;  /* 0x000000ff3700720c */ /* 0x000fe20003f85340 */
[----:B------:R-:W-:Y:S01]  /*5950*/  UPLOP3.LUT UP0, UPT, UPT, UPT, UPT, 0x40, 0x4 ;  /* 0x000000000004789c */ /* 0x000fe20003f0e870 */
[----:B------:R-:W-:Y:S01]  /*5960*/  ISETP.NE.AND.EX P2, PT, RZ, UR39, PT, P2 ;  /* 0x00000027ff007c0c */ /* 0x000fe2000bf45320 */
[----:B------:R-:W-:Y:S01]  /*5970*/  UISETP.NE.AND.EX UP1, UPT, UR45, URZ, UPT, UP1 ;  /* 0x000000ff2d00728c */ /* 0x000fe2000bf25310 */
[----:B------:R-:W-:Y:S04]  /*5980*/  PLOP3.LUT P1, PT, PT, PT, UP2, 0x80, 0x8 ;  /* 0x000000000008781c */ /* 0x000fe80003f2f028 */
[----:B------:R-:W-:Y:S06]  /*5990*/  @UP2 UPLOP3.LUT UP0, UPT, UPT, UPT, UP1, 0x80, 0x8 ;  /* 0x000000000008289c */ /* 0x000fec0003f0f010 */
[----:B------:R-:W-:Y:S01]  /*59a0*/  PLOP3.LUT P0, PT, PT, PT, UP0, 0x80, 0x8 ;  /* 0x000000000008781c */ /* 0x000fe20003f0f008 */
[----:B------:R-:W-:Y:S01]  /*59b0*/  @!UPT UIADD3 URZ, UPT, UPT, URZ, URZ, URZ ;  /* 0x000000fffffff290 */ /* 0x000fe2000fffe0ff */
[----:B------:R-:W-:Y:S11]  /*59c0*/  BRA.U !UP1, `(.L_x_94) ;  /* 0x0000000109387547 */ /* 0x000ff6000b800000 */
[----:B------:R-:W-:Y:S01]  /*59d0*/  UISETP.NE.U32.AND UP0, UPT, UR38, URZ, UPT ;  /* 0x000000ff2600728c */ /* 0x000fe2000bf05070 */
[----:B------:R-:W-:Y:S02]  /*59e0*/  HFMA2 R0, -RZ, RZ, 0, 5.9604644775390625e-08 ;  /* 0x00000001ff007431 */ /* 0x000fe400000001ff */
[----:B------:R-:W-:Y:S01]  /*59f0*/  IMAD.MOV.U32 R60, RZ, RZ, 0x1 ;  /* 0x00000001ff3c7424 */ /* 0x000fe200078e00ff */
[----:B------:R-:W-:Y:S06]  /*5a00*/  UISETP.NE.AND.EX UP0, UPT, UR39, URZ, UPT, UP0 ;  /* 0x000000ff2700728c */ /* 0x000fec000bf05300 */
[----:B------:R-:W-:Y:S05]  /*5a10*/  PLOP3.LUT P3, PT, PT, PT, UP0, 0x80, 0x8 ;  /* 0x000000000008781c */ /* 0x000fea0003f6f008 */
[----:B------:R-:W1:Y:S01]  /*5a20*/  @UP0 LDCU.64 UR6, c[0x0][0x888] ;  /* 0x00011100ff0607ac */ /* 0x000e620008000a00 */
[----:B------:R-:W-:Y:S07]  /*5a30*/  @UP0 UIMAD UR4, UR36, UR44, URZ ;  /* 0x0000002c240402a4 */ /* 0x000fee000f8e02ff */
[----:B------:R-:W-:Y:S01]  /*5a40*/  @!P3 PRMT R60, R0, 0x7610, R60 ;  /* 0x00007610003cb816 */ /* 0x000fe2000000003c */
[----:B-1----:R-:W-:Y:S03]  /*5a50*/  @UP0 UIMAD.WIDE UR6, UR4, 0x4, UR6 ;  /* 0x00000004040608a5 */ /* 0x002fe6000f8e0206 */
[----:B------:R-:W1:Y:S03]  /*5a60*/  @!UP0 LDCU UR4, c[0x0][0x880] ;  /* 0x00011000ff0487ac */ /* 0x000e660008000800 */
[----:B------:R-:W-:Y:S01]  /*5a70*/  IMAD.U32 R2, RZ, RZ, UR6 ;  /* 0x00000006ff027e24 */ /* 0x000fe2000f8e00ff */
[----:B------:R-:W-:Y:S05]  /*5a80*/  MOV R3, UR7 ;  /* 0x0000000700037c02 */ /* 0x000fea0008000f00 */
[----:B-----5:R2:W5:Y:S02]  /*5a90*/  @P3 LDG.E R35, desc[UR46][R2.64] ;  /* 0x0000002e02233981 */ /* 0x020564000c1e1900 */
[----:B-12---:R-:W-:Y:S02]  /*5aa0*/  @!P3 IMAD.U32 R35, RZ, RZ, UR4 ;  /* 0x00000004ff23be24 */ /* 0x006fe4000f8e00ff */
.L_x_94:
[----:B------:R-:W-:Y:S05]  /*5ab0*/  @!P4 BRA `(.L_x_95) ;  /* 0x000000000020c947 */ /* 0x000fea0003800000 */
[----:B------:R-:W-:Y:S04]  /*5ac0*/  ISETP.NE.U32.AND P3, PT, R52, RZ, PT ;  /* 0x000000ff3400720c */ /* 0x000fe80003f65070 */
[----:B------:R-:W-:Y:S11]  /*5ad0*/  ISETP.NE.AND.EX P3, PT, R53, RZ, PT, P3 ;  /* 0x000000ff3500720c */ /* 0x000ff60003f65330 */
[----:B------:R-:W-:Y:S02]  /*5ae0*/  @!UPT UIADD3 URZ, UPT, UPT, URZ, URZ, URZ ;  /* 0x000000fffffff290 */ /* 0x000fe4000fffe0ff */
[----:B------:R-:W1:Y:S01]  /*5af0*/  @P3 LDC.64 R2, c[0x0][0x8a8] ;  /* 0x00022a00ff023b82 */ /* 0x000e620000000a00 */
[----:B------:R-:W-:Y:S04]  /*5b00*/  @P3 IMAD R0, R54, UR36, RZ ;  /* 0x0000002436003c24 */ /* 0x000fe8000f8e02ff */
[----:B-1----:R-:W-:Y:S05]  /*5b10*/  @P3 IMAD.WIDE R2, R0, 0x4, R2 ;  /* 0x0000000400023825 */ /* 0x002fea00078e0202 */
[----:B-----5:R1:W5:Y:S02]  /*5b20*/  @P3 LDG.E R33, desc[UR46][R2.64] ;  /* 0x0000002e02213981 */ /* 0x020364000c1e1900 */
[----:B-1----:R-:W2:Y:S02]  /*5b30*/  @!P3 LDC R33, c[0x0][0x8a0] ;  /* 0x00022800ff21bb82 */ /* 0x002ea40000000800 */
.L_x_95:
[----:B-----5:R-:W-:Y:S01]  /*5b40*/  FSETP.NEU.AND P3, PT, R35, RZ, PT ;  /* 0x000000ff2300720b */ /* 0x020fe20003f6d000 */
[----:B------:R-:W-:Y:S01]  /*5b50*/  IMAD.U32 R2, RZ, RZ, UR56 ;  /* 0x00000038ff027e24 */ /* 0x000fe2000f8e00ff */
[----:B------:R-:W-:Y:S01]  /*5b60*/  SEL R5, RZ, 0xffffffff, P2 ;  /* 0xffffffffff057807 */ /* 0x000fe20001000000 */
[----:B------:R-:W-:Y:S01]  /*5b70*/  ULOP3.LUT UR4, UR51, 0x1, URZ, 0x3c, !UPT ;  /* 0x0000000133047892 */ /* 0x000fe2000f8e3cff */
[----:B------:R-:W-:Y:S01]  /*5b80*/  @P1 LOP3.LUT P2, RZ, R60, 0xff, RZ, 0xc0, !PT ;  /* 0x000000ff3cff1812 */ /* 0x000fe2000784c0ff */
[----:B------:R-:W-:Y:S01]  /*5b90*/  BSSY B1, `(.L_x_96) ;  /* 0x000003d000017945 */ /* 0x000fe20003800000 */
[----:B------:R-:W-:Y:S01]  /*5ba0*/  @P1 SEL R0, RZ, 0xffffffff, P3 ;  /* 0xffffffffff001807 */ /* 0x000fe20001800000 */
[----:B------:R-:W-:Y:S01]  /*5bb0*/  IMAD.MOV.U32 R47, RZ, RZ, 0x1 ;  /* 0x00000001ff2f7424 */ /* 0x000fe200078e00ff */
[----:B------:R-:W-:Y:S01]  /*5bc0*/  LEA R2, R2, UR48, 0x3 ;  /* 0x0000003002027c11 */ /* 0x000fe2000f8e18ff */
[----:B------:R-:W-:Y:S01]  /*5bd0*/  IMAD.U32 R45, RZ, RZ, UR4 ;  /* 0x00000004ff2d7e24 */ /* 0x000fe2000f8e00ff */
[----:B------:R-:W-:Y:S01]  /*5be0*/  @P0 SEL R0, R5, R0, !P2 ;  /* 0x0000000005000207 */ /* 0x000fe20005000000 */
[----:B------:R-:W-:Y:S01]  /*5bf0*/  IMAD.U32 R46, RZ, RZ, UR56 ;  /* 0x00000038ff2e7e24 */ /* 0x000fe2000f8e00ff */
[C---:B------:R-:W-:Y:S02]  /*5c00*/  LEA R44, R31.reuse, UR48, 0x3 ;  /* 0x000000301f2c7c11 */ /* 0x040fe4000f8e18ff */
[----:B------:R-:W-:Y:S02]  /*5c10*/  CS2R R50, SRZ ;  /* 0x0000000000327805 */ /* 0x000fe4000001ff00 */
[----:B------:R-:W-:Y:S02]  /*5c20*/  @P1 LOP3.LUT R0, R0, 0x1, RZ, 0xc0, !PT ;  /* 0x0000000100001812 */ /* 0x000fe400078ec0ff */
[----:B------:R-:W-:Y:S02]  /*5c30*/  CS2R R48, SRZ ;  /* 0x0000000000307805 */ /* 0x000fe4000001ff00 */
[----:B------:R-:W-:Y:S02]  /*5c40*/  SHF.L.U32 R3, R68, 0x1f, RZ ;  /* 0x0000001f44037819 */ /* 0x000fe400000006ff */
[----:B------:R-:W-:Y:S02]  /*5c50*/  CS2R R42, SRZ ;  /* 0x00000000002a7805 */ /* 0x000fe4000001ff00 */
[----:B------:R-:W-:Y:S02]  /*5c60*/  ISETP.NE.U32.OR P5, PT, R0, 0x1, !P1 ;  /* 0x000000010000780c */ /* 0x000fe40004fa5470 */
[----:B------:R-:W-:Y:S02]  /*5c70*/  CS2R R40, SRZ ;  /* 0x0000000000287805 */ /* 0x000fe4000001ff00 */
[----:B------:R-:W-:Y:S02]  /*5c80*/  PLOP3.LUT P2, PT, PT, PT, UP1, 0x80, 0x8 ;  /* 0x000000000008781c */ /* 0x000fe40003f4f018 */
[----:B------:R-:W-:Y:S02]  /*5c90*/  LEA.HI R34, R31, R31, RZ, 0x1 ;  /* 0x0000001f1f227211 */ /* 0x000fe400078f08ff */
[----:B------:R-:W-:Y:S02]  /*5ca0*/  LOP3.LUT P4, R72, R60, 0xff, RZ, 0xc0, !PT ;  /* 0x000000ff3c487812 */ /* 0x000fe4000788c0ff */
[----:B------:R-:W-:Y:S02]  /*5cb0*/  SEL R4, RZ, 0xffffffff, P3 ;  /* 0xffffffffff047807 */ /* 0x000fe40001800000 */
[----:B------:R-:W-:Y:S02]  /*5cc0*/  P2R R74, PR, RZ, 0x20 ;  /* 0x00000020ff4a7803 */ /* 0x000fe40000000000 */
[----:B------:R-:W-:Y:S03]  /*5cd0*/  @P5 SHF.L.U32 R0, R45, 0x1f, RZ ;  /* 0x0000001f2d005819 */ /* 0x000fe600000006ff */
[----:B------:R-:W-:Y:S01]  /*5ce0*/  @P2 SEL R4, R5, R4, !P4 ;  /* 0x0000000405042207 */ /* 0x000fe20006000000 */
[----:B------:R1:W3:Y:S03]  /*5cf0*/  @P5 SYNCS.PHASECHK.TRANS64.TRYWAIT P1, [R2+URZ+0xd0], R0 ;  /* 0x0000d000020055a7 */ /* 0x0002e600080211ff */
[----:B------:R-:W-:Y:S04]  /*5d00*/  LOP3.LUT R4, R4, 0x1, RZ, 0xc0, !PT ;  /* 0x0000000104047812 */ /* 0x000fe800078ec0ff */
[----:B------:R-:W-:Y:S04]  /*5d10*/  ISETP.NE.U32.AND P2, PT, R4, 0x1, PT ;  /* 0x000000010400780c */ /* 0x000fe80003f45070 */
[----:B------:R-:W-:Y:S01]  /*5d20*/  P2R R76, PR, RZ, 0x4 ;  /* 0x00000004ff4c7803 */ /* 0x000fe20000000000 */
[----:B------:R4:W2:Y:S01]  /*5d30*/  SYNCS.PHASECHK.TRANS64.TRYWAIT P0, [R44+URZ+0x130], R3 ;  /* 0x000130032c0075a7 */ /* 0x0008a200080011ff */
[C---:B-1----:R-:W-:Y:S01]  /*5d40*/  IMAD.SHL.U32 R0, R34.reuse, 0x20, RZ ;  /* 0x0000002022007824 */ /* 0x042fe200078e00ff */
[----:B------:R-:W-:Y:S04]  /*5d50*/  LOP3.LUT R34, R34, 0xffe, RZ, 0xc0, !PT ;  /* 0x00000ffe22227812 */ /* 0x000fe800078ec0ff */
[----:B------:R-:W-:Y:S01]  /*5d60*/  LOP3.LUT R0, R0, 0xffffffc0, RZ, 0xc0, !PT ;  /* 0xffffffc000007812 */ /* 0x000fe200078ec0ff */
[----:B------:R-:W-:Y:S04]  /*5d70*/  IMAD.IADD R34, R31, 0x1, -R34 ;  /* 0x000000011f227824 */ /* 0x000fe800078e0a22 */
[----:B------:R-:W-:Y:S04]  /*5d80*/  IMAD.IADD R0, R32, 0x1, R0 ;  /* 0x0000000120007824 */ /* 0x000fe800078e0200 */
[----:B------:R-:W-:Y:S01]  /*5d90*/  IMAD R34, R34, 0x100000, R0 ;  /* 0x0010000022227824 */ /* 0x000fe200078e0200 */
[----:B---3--:R-:W-:Y:S01]  /*5da0*/  @P5 SEL R47, RZ, 0x1, !P1 ;  /* 0x00000001ff2f5807 */ /* 0x008fe20004800000 */
[----:B----4-:R-:W-:Y:S06]  /*5db0*/  @!P5 BRA `(.L_x_97) ;  /* 0x000000000068d947 */ /* 0x010fec0003800000 */
[----:B------:R-:W-:Y:S01]  /*5dc0*/  HFMA2 R43, -RZ, RZ, 0, 0 ;  /* 0x00000000ff2b7431 */ /* 0x000fe200000001ff */
[----:B------:R-:W-:Y:S01]  /*5dd0*/  ISETP.NE.AND P1, PT, R47, RZ, PT ;  /* 0x000000ff2f00720c */ /* 0x000fe20003f25270 */
[----:B------:R-:W-:Y:S01]  /*5de0*/  IMAD.U32 R0, RZ, RZ, UR56 ;  /* 0x00000038ff007e24 */ /* 0x000fe2000f8e00ff */
[----:B------:R-:W-:Y:S11]  /*5df0*/  BSSY B0, `(.L_x_98) ;  /* 0x0000005000007945 */ /* 0x000ff60003800000 */
[----:B------:R-:W-:Y:S05]  /*5e00*/  @P1 BRA `(.L_x_99) ;  /* 0x00000000000c1947 */ /* 0x000fea0003800000 */
[----:B------:R-:W-:Y:S04]  /*5e10*/  SHF.L.U32 R4, R45, 0x1f, RZ ;  /* 0x0000001f2d047819 */ /* 0x000fe800000006ff */
[----:B------:R-:W1:Y:S02]  /*5e20*/  SYNCS.PHASECHK.TRANS64.TRYWAIT P1, [R2+URZ+0xd0], R4 ;  /* 0x0000d004020075a7 */ /* 0x000e6400080211ff */
[----:B-1----:R-:W-:Y:S05]  /*5e30*/  @!P1 BRA `(.L_x_100) ;  /* 0x0000002000749947 */ /* 0x002fea0003800000 */
.L_x_99:
[----:B------:R-:W-:Y:S05]  /*5e40*/  BSYNC B0 ;  /* 0x0000000000007941 */ /* 0x000fea0003800000 */
.L_x_98:
[----:B------:R-:W-:Y:S01]  /*5e50*/  ISETP.NE.AND P1, PT, R76, RZ, PT ;  /* 0x000000ff4c00720c */ /* 0x000fe20003f25270 */
[----:B------:R-:W-:Y:S01]  /*5e60*/  IMAD.MOV.U32 R42, RZ, RZ, RZ ;  /* 0x000000ffff2a7224 */ /* 0x000fe200078e00ff */
[----:B------:R-:W-:Y:S02]  /*5e70*/  CS2R R40, SRZ ;  /* 0x0000000000287805 */ /* 0x000fe4000001ff00 */
[----:B------:R-:W-:Y:S02]  /*5e80*/  CS2R R50, SRZ ;  /* 0x0000000000327805 */ /* 0x000fe4000001ff00 */
[----:B------:R-:W-:Y:S07]  /*5e90*/  CS2R R48, SRZ ;  /* 0x0000000000307805 */ /* 0x000fee000001ff00 */
[----:B-1----:R-:W-:Y:S01]  /*5ea0*/  @P1 IMAD R2, R0, 0x800, R64 ;  /* 0x0000080000021824 */ /* 0x002fe200078e0240 */
[----:B------:R-:W-:Y:S05]  /*5eb0*/  @P1 WARPSYNC.ALL ;  /* 0x0000000000001948 */ /* 0x000fea0003800000 */
[----:B------:R-:W-:Y:S01]  /*5ec0*/  @P1 LEA R2, R2, UR48, 0x1 ;  /* 0x0000003002021c11 */ /* 0x000fe2000f8e08ff */
[----:B------:R-:W-:Y:S04]  /*5ed0*/  UIADD3 UR5, UPT, UPT, UR56, 0x1, URZ ;  /* 0x0000000138057890 */ /* 0x000fe8000fffe0ff */
[----:B------:R1:W3:Y:S01]  /*5ee0*/  @P1 LDSM.16.M88.4 R40, [R2+0x200] ;  /* 0x000200000228183b */ /* 0x0002e20000000200 */
[----:B------:R-:W-:Y:S01]  /*5ef0*/  UISETP.NE.AND UP0, UPT, UR5, 0x3, UPT ;  /* 0x000000030500788c */ /* 0x000fe2000bf05270 */
[----:B------:R-:W-:Y:S03]  /*5f00*/  @P1 IMAD R0, R69, 0x2, R2 ;  /* 0x0000000245001824 */ /* 0x000fe600078e0202 */
[----:B------:R-:W-:Y:S02]  /*5f10*/  USEL UR4, URZ, 0x1, UP0 ;  /* 0x00000001ff047887 */ /* 0x000fe40008000000 */
[----:B------:R1:W4:Y:S01]  /*5f20*/  @P1 LDSM.16.M88.4 R48, [R0+0x200] ;  /* 0x000200000030183b */ /* 0x0003220000000200 */
[----:B------:R-:W-:Y:S03]  /*5f30*/  USEL UR5, UR5, URZ, UP0 ;  /* 0x000000ff05057287 */ /* 0x000fe60008000000 */
[----:B------:R-:W-:Y:S03]  /*5f40*/  LOP3.LUT R45, R45, UR4, RZ, 0x3c, !PT ;  /* 0x000000042d2d7c12 */ /* 0x000fe6000f8e3cff */
[----:B------:R-:W-:Y:S02]  /*5f50*/  IMAD.U32 R46, RZ, RZ, UR5 ;  /* 0x00000005ff2e7e24 */ /* 0x000fe4000f8e00ff */
.L_x_97:
[----:B------:R-:W-:Y:S05]  /*5f60*/  BSYNC B1 ;  /* 0x0000000000017941 */ /* 0x000fea0003800000 */
.L_x_96:
[----:B-1----:R-:W-:Y:S04]  /*5f70*/  SHF.R.U32.HI R0, RZ, 0x15, R34 ;  /* 0x00000015ff007819 */ /* 0x002fe80000011622 */
[----:B------:R-:W-:Y:S01]  /*5f80*/  LOP3.LUT P1, RZ, R0, 0x3, R65, 0x48, !PT ;  /* 0x0000000300ff7812 */ /* 0x000fe20007824841 */
[----:B------:R-:W-:Y:S01]  /*5f90*/  @!UPT UIADD3 URZ, UPT, UPT, URZ, URZ, URZ ;  /* 0x000000fffffff290 */ /* 0x000fe2000fffe0ff */
[----:B--2---:R-:W-:Y:S11]  /*5fa0*/  @P0 BRA `(.L_x_101) ;  /* 0x0000000000080947 */ /* 0x004ff60003800000 */
[----:B------:R-:W1:Y:S02]  /*5fb0*/  SYNCS.PHASECHK.TRANS64.TRYWAIT P0, [R44+URZ+0x130], R3 ;  /* 0x000130032c0075a7 */ /* 0x000e6400080011ff */
[----:B-1----:R-:W-:Y:S05]  /*5fc0*/  @!P0 BRA `(.L_x_102) ;  /* 0x0000002000248947 */ /* 0x002fea0003800000 */
.L_x_101:
[----:B------:R-:W-:Y:S05]  /*5fd0*/  @!P1 BRA `(.L_x_103) ;  /* 0x0000000000409947 */ /* 0x000fea0003800000 */
[----:B------:R-:W2:Y:S01]  /*5fe0*/  LDCU.64 UR8, c[0x4][0x70] ;  /* 0x01000e00ff0877ac */ /* 0x000ea20008000a00 */
[----:B-1----:R-:W-:Y:S01]  /*5ff0*/  MOV R3, 0x0 ;  /* 0x0000000000037802 */ /* 0x002fe20000000f00 */
[----:B------:R-:W-:Y:S02]  /*6000*/  HFMA2 R12, -RZ, RZ, 0, 5.9604644775390625e-08 ;  /* 0x00000001ff0c7431 */ /* 0x000fe400000001ff */
[----:B------:R-:W-:Y:S02]  /*6010*/  IMAD.MOV.U32 R8, RZ, RZ, 0x192 ;  /* 0x00000192ff087424 */ /* 0x000fe400078e00ff */
[----:B------:R-:W-:Y:S01]  /*6020*/  IMAD.MOV.U32 R13, RZ, RZ, RZ ;  /* 0x000000ffff0d7224 */ /* 0x000fe200078e00ff */
[----:B------:R-:W1:Y:S01]  /*6030*/  LDCU.64 UR6, c[0x4][0x78] ;  /* 0x01000f00ff0677ac */ /* 0x000e620008000a00 */
[----:B------:R-:W3:Y:S01]  /*6040*/  LDC.64 R2, c[0x4][R3] ;  /* 0x0100000003027b82 */ /* 0x000ee20000000a00 */
[----:B------:R-:W5:Y:S01]  /*6050*/  LDCU.64 UR4, c[0x4][0x10] ;  /* 0x01000200ff0477ac */ /* 0x000f620008000a00 */
[----:B--2---:R-:W-:Y:S01]  /*6060*/  MOV R5, UR9 ;  /* 0x0000000900057c02 */ /* 0x004fe20008000f00 */
[----:B------:R-:W-:Y:S01]  /*6070*/  IMAD.U32 R4, RZ, RZ, UR8 ;  /* 0x00000008ff047e24 */ /* 0x000fe2000f8e00ff */
[----:B-1----:R-:W-:Y:S01]  /*6080*/  MOV R7, UR7 ;  /* 0x0000000700077c02 */ /* 0x002fe20008000f00 */
[----:B------:R-:W-:Y:S01]  /*6090*/  IMAD.U32 R6, RZ, RZ, UR6 ;  /* 0x00000006ff067e24 */ /* 0x000fe2000f8e00ff */
[----:B-----5:R-:W-:Y:S01]  /*60a0*/  MOV R11, UR5 ;  /* 0x00000005000b7c02 */ /* 0x020fe20008000f00 */
[----:B------:R-:W-:Y:S02]  /*60b0*/  IMAD.U32 R10, RZ, RZ, UR4 ;  /* 0x00000004ff0a7e24 */ /* 0x000fe4000f8e00ff */
[----:B------:R-:W-:Y:S07]  /*60c0*/  LEPC R20, `(.L_x_103) ;  /* 0x000000001014794e */ /* 0x000fee0000000000 */
[----:B---34-:R-:W-:Y:S05]  /*60d0*/  CALL.ABS.NOINC R2 ;  /* 0x0000000002007343 */ /* 0x018fea0003c00000 */
.L_x_103:
[----:B-1-3--:R-:W-:Y:S01]  /*60e0*/  SHF.L.U32 R3, R40, 0x10, RZ ;  /* 0x0000001028037819 */ /* 0x00afe200000006ff */
[----:B------:R-:W-:Y:S05]  /*60f0*/  WARPSYNC.ALL ;  /* 0x0000000000007948 */ /* 0x000fea0003800000 */
[----:B------:R-:W-:Y:S01]  /*6100*/  R2UR UR4, R34 ;  /* 0x00000000220472ca */ /* 0x000fe200000e0000 */
[----:B------:R-:W-:Y:S01]  /*6110*/  BSSY.RECONVERGENT B0, `(.L_x_104) ;  /* 0x0000050000007945 */ /* 0x000fe20003800200 */
[----:B------:R-:W-:Y:S02]  /*6120*/  SHF.L.U32 R20, R42, 0x10, RZ ;  /* 0x000000102a147819 */ /* 0x000fe400000006ff */
[----:B------:R-:W-:Y:S02]  /*6130*/  SHF.L.U32 R75, R69, 0x1, RZ ;  /* 0x00000001454b7819 */ /* 0x000fe400000006ff */
[----:B------:R-:W-:Y:S07]  /*6140*/  ISETP.NE.AND P0, PT, R70, RZ, PT ;  /* 0x000000ff4600720c */ /* 0x000fee0003f05270 */
[----:B------:R-:W1:Y:S02]  /*6150*/  LDTM.16dp256bit.x4 R4, tmem[UR4] ;  /* 0x00000004000479ee */ /* 0x000e640008120000 */
[C---:B-1----:R-:W-:Y:S01]  /*6160*/  FMUL R0, R33.reuse, R4 ;  /* 0x0000000421007220 */ /* 0x042fe20000400000 */
[----:B------:R-:W-:Y:S01]  /*6170*/  LOP3.LUT R4, R40, 0xffff0000, RZ, 0xc0, !PT ;  /* 0xffff000028047812 */ /* 0x000fe200078ec0ff */
[----:B------:R-:W-:Y:S01]  /*6180*/  FMUL R2, R33, R5 ;  /* 0x0000000521027220 */ /* 0x000fe20000400000 */
[----:B------:R-:W-:Y:S01]  /*6190*/  SHF.L.U32 R5, R41, 0x10, RZ ;  /* 0x0000001029057819 */ /* 0x000fe200000006ff */
[----:B------:R-:W-:Y:S01]  /*61a0*/  FFMA R0, R35, R3, R0 ;  /* 0x0000000323007223 */ /* 0x000fe20000000000 */
[----:B------:R-:W-:Y:S01]  /*61b0*/  FMUL R3, R33, R6 ;  /* 0x0000000621037220 */ /* 0x000fe20000400000 */
[----:B------:R-:W-:Y:S01]  /*61c0*/  LOP3.LUT R6, R41, 0xffff0000, RZ, 0xc0, !PT ;  /* 0xffff000029067812 */ /* 0x000fe200078ec0ff */
[----:B------:R-:W-:Y:S01]  /*61d0*/  FFMA R2, R35, R4, R2 ;  /* 0x0000000423027223 */ /* 0x000fe20000000002 */
[----:B------:R-:W-:Y:S01]  /*61e0*/  FMUL R7, R33, R7 ;  /* 0x0000000721077220 */ /* 0x000fe20000400000 */
[----:B------:R-:W-:Y:S01]  /*61f0*/  FFMA R3, R35, R5, R3 ;  /* 0x0000000523037223 */ /* 0x000fe20000000003 */
[C---:B------:R-:W-:Y:S01]  /*6200*/  FMUL R4, R33.reuse, R8 ;  /* 0x0000000821047220 */ /* 0x040fe20000400000 */
[----:B------:R-:W-:Y:S01]  /*6210*/  FMUL R5, R33, R9 ;  /* 0x0000000921057220 */ /* 0x000fe20000400000 */
[----:B------:R-:W-:Y:S01]  /*6220*/  F2FP.BF16.F32.PACK_AB R36, R2, R0 ;  /* 0x000000000224723e */ /* 0x000fe200000010ff */
[C---:B------:R-:W-:Y:S01]  /*6230*/  FFMA R7, R35.reuse, R6, R7 ;  /* 0x0000000623077223 */ /* 0x040fe20000000007 */
[----:B------:R-:W-:Y:S01]  /*6240*/  LOP3.LUT R0, R42, 0xffff0000, RZ, 0xc0, !PT ;  /* 0xffff00002a007812 */ /* 0x000fe200078ec0ff */
[----:B------:R-:W-:Y:S01]  /*6250*/  FFMA R4, R35, R20, R4 ;  /* 0x0000001423047223 */ /* 0x000fe20000000004 */
[----:B------:R-:W-:Y:S01]  /*6260*/  SHF.L.U32 R2, R43, 0x10, RZ ;  /* 0x000000102b027819 */ /* 0x000fe200000006ff */
[----:B------:R-:W-:Y:S01]  /*6270*/  FMUL R6, R33, R10 ;  /* 0x0000000a21067220 */ /* 0x000fe20000400000 */
[----:B------:R-:W-:Y:S01]  /*6280*/  F2FP.BF16.F32.PACK_AB R37, R7, R3 ;  /* 0x000000030725723e */ /* 0x000fe200000010ff */
[----:B------:R-:W-:Y:S01]  /*6290*/  FFMA R5, R35, R0, R5 ;  /* 0x0000000023057223 */ /* 0x000fe20000000005 */
[----:B------:R-:W-:Y:S01]  /*62a0*/  LOP3.LUT R3, R43, 0xffff0000, RZ, 0xc0, !PT ;  /* 0xffff00002b037812 */ /* 0x000fe200078ec0ff */
[----:B------:R-:W-:Y:S01]  /*62b0*/  FFMA R6, R35, R2, R6 ;  /* 0x0000000223067223 */ /* 0x000fe20000000006 */
[C---:B----4-:R-:W-:Y:S01]  /*62c0*/  SHF.L.U32 R7, R48.reuse, 0x10, RZ ;  /* 0x0000001030077819 */ /* 0x050fe200000006ff */
[C---:B------:R-:W-:Y:S01]  /*62d0*/  FMUL R11, R33.reuse, R11 ;  /* 0x0000000b210b7220 */ /* 0x040fe20000400000 */
[----:B------:R-:W-:Y:S01]  /*62e0*/  LOP3.LUT R0, R48, 0xffff0000, RZ, 0xc0, !PT ;  /* 0xffff000030007812 */ /* 0x000fe200078ec0ff */
[----:B------:R-:W-:Y:S01]  /*62f0*/  FMUL R8, R33, R12 ;  /* 0x0000000c21087220 */ /* 0x000fe20000400000 */
[----:B------:R-:W-:Y:S01]  /*6300*/  SHF.L.U32 R2, R49, 0x10, RZ ;  /* 0x0000001031027819 */ /* 0x000fe200000006ff */
[----:B------:R-:W-:Y:S01]  /*6310*/  FMUL R9, R33, R13 ;  /* 0x0000000d21097220 */ /* 0x000fe20000400000 */
[----:B------:R-:W-:Y:S01]  /*6320*/  F2FP.BF16.F32.PACK_AB R38, R5, R4 ;  /* 0x000000040526723e */ /* 0x000fe200000010ff */
[C---:B------:R-:W-:Y:S01]  /*6330*/  FFMA R11, R35.reuse, R3, R11 ;  /* 0x00000003230b7223 */ /* 0x040fe2000000000b */
[----:B------:R-:W-:Y:S01]  /*6340*/  MOV R5, UR56 ;  /* 0x0000003800057c02 */ /* 0x000fe20008000f00 */
[----:B------:R-:W-:Y:S01]  /*6350*/  FFMA R8, R35, R7, R8 ;  /* 0x0000000723087223 */ /* 0x000fe20000000008 */
[----:B------:R-:W-:Y:S01]  /*6360*/  SHF.L.U32 R3, R51, 0x10, RZ ;  /* 0x0000001033037819 */ /* 0x000fe200000006ff */
[----:B------:R-:W-:Y:S01]  /*6370*/  FFMA R9, R35, R0, R9 ;  /* 0x0000000023097223 */ /* 0x000fe20000000009 */
[----:B------:R-:W-:Y:S01]  /*6380*/  LOP3.LUT R0, R49, 0xffff0000, RZ, 0xc0, !PT ;  /* 0xffff000031007812 */ /* 0x000fe200078ec0ff */
[----:B------:R-:W-:Y:S01]  /*6390*/  FMUL R10, R33, R14 ;  /* 0x0000000e210a7220 */ /* 0x000fe20000400000 */
[----:B------:R-:W-:Y:S01]  /*63a0*/  LOP3.LUT R4, R51, 0xffff0000, RZ, 0xc0, !PT ;  /* 0xffff000033047812 */ /* 0x000fe200078ec0ff */
[C---:B------:R-:W-:Y:S01]  /*63b0*/  FMUL R15, R33.reuse, R15 ;  /* 0x0000000f210f7220 */ /* 0x040fe20000400000 */
[----:B------:R-:W-:Y:S01]  /*63c0*/  FMUL R12, R33, R16 ;  /* 0x00000010210c7220 */ /* 0x000fe20000400000 */
[C---:B------:R-:W-:Y:S01]  /*63d0*/  FFMA R10, R35.reuse, R2, R10 ;  /* 0x00000002230a7223 */ /* 0x040fe2000000000a */
[C---:B------:R-:W-:Y:S01]  /*63e0*/  LOP3.LUT R2, R50.reuse, 0xffff0000, RZ, 0xc0, !PT ;  /* 0xffff000032027812 */ /* 0x040fe200078ec0ff */
[----:B------:R-:W-:Y:S01]  /*63f0*/  FFMA R15, R35, R0, R15 ;  /* 0x00000000230f7223 */ /* 0x000fe2000000000f */
[----:B------:R-:W-:Y:S01]  /*6400*/  SHF.L.U32 R0, R50, 0x10, RZ ;  /* 0x0000001032007819 */ /* 0x000fe200000006ff */
[C---:B------:R-:W-:Y:S01]  /*6410*/  FMUL R13, R33.reuse, R17 ;  /* 0x00000011210d7220 */ /* 0x040fe20000400000 */
[C---:B------:R-:W-:Y:S01]  /*6420*/  FMUL R14, R33.reuse, R18 ;  /* 0x00000012210e7220 */ /* 0x040fe20000400000 */
[----:B------:R-:W-:Y:S01]  /*6430*/  FMUL R19, R33, R19 ;  /* 0x0000001321137220 */ /* 0x000fe20000400000 */
[----:B------:R-:W-:Y:S01]  /*6440*/  LEA R5, R5, R64, 0xb ;  /* 0x0000004005057211 */ /* 0x000fe200078e58ff */
[C---:B------:R-:W-:Y:S01]  /*6450*/  FFMA R12, R35.reuse, R0, R12 ;  /* 0x00000000230c7223 */ /* 0x040fe2000000000c */
[C---:B------:R-:W-:Y:S01]  /*6460*/  FFMA R13, R35.reuse, R2, R13 ;  /* 0x00000002230d7223 */ /* 0x040fe2000000000d */
[C---:B------:R-:W-:Y:S01]  /*6470*/  FFMA R14, R35.reuse, R3, R14 ;  /* 0x00000003230e7223 */ /* 0x040fe2000000000e */
[----:B------:R-:W-:Y:S01]  /*6480*/  FFMA R19, R35, R4, R19 ;  /* 0x0000000423137223 */ /* 0x000fe20000000013 */
[----:B------:R-:W-:Y:S02]  /*6490*/  F2FP.BF16.F32.PACK_AB R39, R11, R6 ;  /* 0x000000060b27723e */ /* 0x000fe400000010ff */
[----:B------:R-:W-:Y:S02]  /*64a0*/  LEA R5, R5, UR48, 0x1 ;  /* 0x0000003005057c11 */ /* 0x000fe4000f8e08ff */
[----:B------:R-:W-:Y:S02]  /*64b0*/  F2FP.BF16.F32.PACK_AB R8, R9, R8 ;  /* 0x000000080908723e */ /* 0x000fe400000010ff */
[----:B------:R-:W-:Y:S01]  /*64c0*/  F2FP.BF16.F32.PACK_AB R9, R15, R10 ;  /* 0x0000000a0f09723e */ /* 0x000fe200000010ff */
[----:B------:R1:W-:Y:S01]  /*64d0*/  STSM.16.M88.4 [R5+0x200], R36 ;  /* 0x0002002405007844 */ /* 0x0003e20000000200 */
[----:B------:R-:W-:Y:S02]  /*64e0*/  F2FP.BF16.F32.PACK_AB R10, R13, R12 ;  /* 0x0000000c0d0a723e */ /* 0x000fe400000010ff */
[----:B------:R-:W-:Y:S02]  /*64f0*/  F2FP.BF16.F32.PACK_AB R11, R19, R14 ;  /* 0x0000000e130b723e */ /* 0x000fe400000010ff */
[----:B------:R-:W-:Y:S05]  /*6500*/  IADD3 R0, PT, PT, R75, 0x200, R5 ;  /* 0x000002004b007810 */ /* 0x000fea0007ffe005 */
[----:B------:R1:W-:Y:S01]  /*6510*/  STSM.16.M88.4 [R0], R8 ;  /* 0x0000000800007844 */ /* 0x0003e20000000200 */
[----:B------:R-:W-:Y:S01]  /*6520*/  @!PT LDS RZ, [RZ] ;  /* 0x00000000fffff984 */ /* 0x000fe20000000800 */
[----:B------:R-:W-:Y:S01]  /*6530*/  @!PT LDS RZ, [RZ] ;  /* 0x00000000fffff984 */ /* 0x000fe20000000800 */
[----:B------:R-:W-:Y:S01]  /*6540*/  @!PT LDS RZ, [RZ] ;  /* 0x00000000fffff984 */ /* 0x000fe20000000800 */
[----:B------:R-:W-:Y:S01]  /*6550*/  @!PT LDS RZ, [RZ] ;  /* 0x00000000fffff984 */ /* 0x000fe20000000800 */
[----:B------:R2:W-:Y:S07]  /*6560*/  MEMBAR.ALL.CTA ;  /* 0x0000000000007992 */ /* 0x0005ee0000008000 */
[----:B--2---:R-:W2:Y:S02]  /*6570*/  FENCE.VIEW.ASYNC.S ;  /* 0x00000000000073c6 */ /* 0x004ea40000000000 */
[----:B--2---:R-:W-:Y:S06]  /*6580*/  BAR.SYNC.DEFER_BLOCKING 0x1, 0x80 ;  /* 0x0042000000007b1d */ /* 0x004fec0000010000 */
[----:B------:R-:W-:Y:S05]  /*6590*/  @P0 BRA `(.L_x_105) ;  /* 0x00000000001c0947 */ /* 0x000fea0003800000 */
[----:B------:R-:W-:Y:S02]  /*65a0*/  UIADD3 UR6, UP0, UPT, UR54, 0x680, URZ ;  /* 0x0000068036067890 */ /* 0x000fe4000ff1e0ff */
[----:B------:R-:W-:Y:S02]  /*65b0*/  ULEA UR4, UR56, UR48, 0xc ;  /* 0x0000003038047291 */ /* 0x000fe4000f8e60ff */
[----:B------:R-:W-:Y:S02]  /*65c0*/  UIADD3.X UR7, UPT, UPT, URZ, UR55, URZ, UP0, !UPT ;  /* 0x00000037ff077290 */ /* 0x000fe400087fe4ff */
[----:B------:R-:W-:Y:S01]  /*65d0*/  UIADD3 UR40, UPT, UPT, UR4, 0x200, URZ ;  /* 0x0000020004287890 */ /* 0x000fe2000fffe0ff */
[----:B------:R-:W-:Y:S08]  /*65e0*/  UMOV UR43, UR36 ;  /* 0x00000024002b7c82 */ /* 0x000ff00008000000 */
[----:B------:R2:W-:Y:S02]  /*65f0*/  UTMASTG.3D [UR40], [UR6] ;  /* 0x00000028060073b5 */ /* 0x0005e40008010000 */
[----:B--2---:R0:W-:Y:S02]  /*6600*/  UTMACMDFLUSH ;  /* 0x00000000000079b7 */ /* 0x0041e40000000000 */
.L_x_105:
[----:B------:R-:W-:Y:S05]  /*6610*/  BSYNC.RECONVERGENT B0 ;  /* 0x0000000000007941 */ /* 0x000fea0003800200 */
.L_x_104:
[----:B------:R-:W-:Y:S01]  /*6620*/  UIADD3 UR40, UPT, UPT, UR56, 0x1, URZ ;  /* 0x0000000138287890 */ /* 0x000fe2000fffe0ff */
[----:B------:R-:W-:Y:S03]  /*6630*/  BSSY.RECONVERGENT B0, `(.L_x_106) ;  /* 0x0000005000007945 */ /* 0x000fe60003800200 */
[----:B------:R-:W-:Y:S04]  /*6640*/  UISETP.NE.AND UP0, UPT, UR40, 0x3, UPT ;  /* 0x000000032800788c */ /* 0x000fe8000bf05270 */
[----:B------:R-:W-:Y:S01]  /*6650*/  USEL UR43, UR40, URZ, UP0 ;  /* 0x000000ff282b7287 */ /* 0x000fe20008000000 */
[----:B------:R-:W-:Y:S11]  /*6660*/  @P0 BRA `(.L_x_107) ;  /* 0x0000000000040947 */ /* 0x000ff60003800000 */
[----:B------:R-:W-:Y:S04]  /*6670*/  DEPBAR.LE SB0, 0x1 ;  /* 0x000080400000791a */ /* 0x000fe80000000000 */
.L_x_107:
[----:B------:R-:W-:Y:S05]  /*6680*/  BSYNC.RECONVERGENT B0 ;  /* 0x0000000000007941 */ /* 0x000fea0003800200 */
.L_x_106:
[----:B------:R-:W-:Y:S01]  /*6690*/  BAR.SYNC.DEFER_BLOCKING 0x1, 0x80 ;  /* 0x0042000000007b1d */ /* 0x000fe20000010000 */
[----:B------:R-:W-:Y:S01]  /*66a0*/  ISETP.NE.AND P1, PT, R74, RZ, PT ;  /* 0x000000ff4a00720c */ /* 0x000fe20003f25270 */
[----:B------:R-:W-:Y:S01]  /*66b0*/  UISETP.NE.AND UP0, UPT, UR50, URZ, UPT ;  /* 0x000000ff3200728c */ /* 0x000fe2000bf05270 */
[----:B------:R-:W-:Y:S11]  /*66c0*/  LEA R2, R46, UR48, 0x3 ;  /* 0x000000302e027c11 */ /* 0x000ff6000f8e18ff */
[----:B------:R-:W-:Y:S01]  /*66d0*/  @P1 SHF.L.U32 R3, R45, 0x1f, RZ ;  /* 0x0000001f2d031819 */ /* 0x000fe200000006ff */
[----:B------:R-:W-:Y:S06]  /*66e0*/  BRA.U !UP0, `(.L_x_108) ;  /* 0x0000000108247547 */ /* 0x000fec000b800000 */
[----:B------:R-:W-:Y:S01]  /*66f0*/  IMAD.U32 R4, RZ, RZ, UR49 ;  /* 0x00000031ff047e24 */ /* 0x000fe2000f8e00ff */
[----:B-1----:R-:W-:Y:S01]  /*6700*/  MOV R0, UR37 ;  /* 0x0000002500007c02 */ /* 0x002fe20008000f00 */
[----:B------:R-:W-:Y:S03]  /*6710*/  UIADD3 UR49, UPT, UPT, UR49, 0x1, URZ ;  /* 0x0000000131317890 */ /* 0x000fe6000fffe0ff */
[----:B------:R-:W-:Y:S01]  /*6720*/  @P1 LEA R4, R4, UR48, 0x3 ;  /* 0x0000003004041c11 */ /* 0x000fe2000f8e18ff */
[----:B------:R-:W-:Y:S04]  /*6730*/  UISETP.NE.AND UP0, UPT, UR49, 0x3, UPT ;  /* 0x000000033100788c */ /* 0x000fe8000bf05270 */
[----:B------:R-:W-:Y:S01]  /*6740*/  @P1 VIADD R4, R4, 0xe8 ;  /* 0x000000e804041836 */ /* 0x000fe20000000000 */
[----:B------:R-:W-:Y:S04]  /*6750*/  USEL UR49, UR49, URZ, UP0 ;  /* 0x000000ff31317287 */ /* 0x000fe80008000000 */
[----:B------:R-:W-:Y:S04]  /*6760*/  @P1 PRMT R0, R0, 0x654, R4 ;  /* 0x0000065400001816 */ /* 0x000fe80000000004 */
[----:B------:R2:W-:Y:S04]  /*6770*/  @P1 SYNCS.ARRIVE.TRANS64.RED.A1T0 RZ, [R0+URZ], RZ ;  /* 0x000000ff00ff19a7 */ /* 0x0005e800081004ff */
.L_x_108:
[----:B------:R-:W3:Y:S01]  /*6780*/  @P1 SYNCS.PHASECHK.TRANS64.TRYWAIT P0, [R2+URZ+0xd0], R3 ;  /* 0x0000d003020015a7 */ /* 0x000ee200080011ff */
[----:B------:R-:W-:Y:S01]  /*6790*/  BSSY B1, `(.L_x_109) ;  /* 0x0000013000017945 */ /* 0x000fe20003800000 */
[----:B---3--:R-:W-:Y:S03]  /*67a0*/  @P1 SEL R47, RZ, 0x1, !P0 ;  /* 0x00000001ff2f1807 */ /* 0x008fe60004000000 */
[----:B------:R-:W-:Y:S05]  /*67b0*/  @!P1 BRA `(.L_x_110) ;  /* 0x0000000000409947 */ /* 0x000fea0003800000 */
[----:B------:R-:W-:Y:S01]  /*67c0*/  ISETP.NE.AND P1, PT, R76, RZ, PT ;  /* 0x000000ff4c00720c */ /* 0x000fe20003f25270 */
[----:B------:R-:W-:Y:S01]  /*67d0*/  BSSY B0, `(.L_x_111) ;  /* 0x0000009000007945 */ /* 0x000fe20003800000 */
[----:B------:R-:W-:Y:S11]  /*67e0*/  ISETP.NE.AND P0, PT, R47, RZ, PT ;  /* 0x000000ff2f00720c */ /* 0x000ff60003f05270 */
[----:B------:R-:W-:Y:S05]  /*67f0*/  @P1 IMAD R3, R46, 0x800, R64 ;  /* 0x000008002e031824 */ /* 0x000fea00078e0240 */
[----:B------:R-:W-:Y:S05]  /*6800*/  @P1 LEA R3, R3, UR48, 0x1 ;  /* 0x0000003003031c11 */ /* 0x000fea000f8e08ff */
[----:B-12---:R-:W-:Y:S01]  /*6810*/  @P1 IMAD.IADD R0, R75, 0x1, R3 ;  /* 0x000000014b001824 */ /* 0x006fe200078e0203 */
[----:B------:R-:W-:Y:S06]  /*6820*/  @P0 BRA `(.L_x_112) ;  /* 0x00000000000c0947 */ /* 0x000fec0003800000 */
[----:B------:R-:W-:Y:S04]  /*6830*/  SHF.L.U32 R45, R45, 0x1f, RZ ;  /* 0x0000001f2d2d7819 */ /* 0x000fe800000006ff */
[----:B------:R-:W1:Y:S02]  /*6840*/  SYNCS.PHASECHK.TRANS64.TRYWAIT P0, [R2+URZ+0xd0], R45 ;  /* 0x0000d02d020075a7 */ /* 0x000e6400080011ff */
[----:B-1----:R-:W-:Y:S05]  /*6850*/  @!P0 BRA `(.L_x_113) ;  /* 0x0000001800148947 */ /* 0x002fea0003800000 */
.L_x_112:
[----:B------:R-:W-:Y:S05]  /*6860*/  BSYNC B0 ;  /* 0x0000000000007941 */ /* 0x000fea0003800000 */
.L_x_111:
[----:B------:R-:W-:Y:S11]  /*6870*/  ISETP.NE.AND P0, PT, R76, RZ, PT ;  /* 0x000000ff4c00720c */ /* 0x000ff60003f05270 */
[----:B------:R-:W-:Y:S02]  /*6880*/  @!UPT UIADD3 URZ, UPT, UPT, URZ, URZ, URZ ;  /* 0x000000fffffff290 */ /* 0x000fe4000fffe0ff */
[----:B------:R-:W-:Y:S05]  /*6890*/  @P0 WARPSYNC.ALL ;  /* 0x0000000000000948 */ /* 0x000fea0003800000 */
[----:B------:R3:W4:Y:S04]  /*68a0*/  @P0 LDSM.16.M88.4 R40, [R3+0x200] ;  /* 0x000200000328083b */ /* 0x0007280000000200 */
[----:B------:R3:W2:Y:S02]  /*68b0*/  @P0 LDSM.16.M88.4 R48, [R0+0x200] ;  /* 0x000200000030083b */ /* 0x0006a40000000200 */
.L_x_110:
[----:B------:R-:W-:Y:S05]  /*68c0*/  BSYNC B1 ;  /* 0x0000000000017941 */ /* 0x000fea0003800000 */
.L_x_109:
[----:B-123--:R-:W-:Y:S05]  /*68d0*/  VIADD R0, R34, 0x20 ;  /* 0x0000002022007836 */ /* 0x00efea0000000000 */
[----:B------:R-:W-:Y:S04]  /*68e0*/  SHF.R.U32.HI R0, RZ, 0x15, R0 ;  /* 0x00000015ff007819 */ /* 0x000fe80000011600 */
[----:B------:R-:W-:Y:S11]  /*68f0*/  LOP3.LUT P0, RZ, R0, 0x3, R65, 0x48, !PT ;  /* 0x0000000300ff7812 */ /* 0x000ff60007804841 */
[----:B------:R-:W-:Y:S02]  /*6900*/  @!UPT UIADD3 URZ, UPT, UPT, URZ, URZ, URZ ;  /* 0x000000fffffff290 */ /* 0x000fe4000fffe0ff */
[----:B------:R-:W-:Y:S05]  /*6910*/  @!P0 BRA `(.L_x_114) ;  /* 0x0000000000408947 */ /* 0x000fea0003800000 */
[----:B------:R-:W1:Y:S01]  /*6920*/  LDCU.64 UR8, c[0x4][0x70] ;  /* 0x01000e00ff0877ac */ /* 0x000e620008000a00 */
[----:B------:R-:W-:Y:S01]  /*6930*/  MOV R3, 0x0 ;  /* 0x0000000000037802 */ /* 0x000fe20000000f00 */
[----:B------:R-:W-:Y:S02]  /*6940*/  HFMA2 R12, -RZ, RZ, 0, 5.9604644775390625e-08 ;  /* 0x00000001ff0c7431 */ /* 0x000fe400000001ff */
[----:B------:R-:W-:Y:S02]  /*6950*/  IMAD.MOV.U32 R8, RZ, RZ, 0x192 ;  /* 0x00000192ff087424 */ /* 0x000fe400078e00ff */
[----:B------:R-:W-:Y:S01]  /*6960*/  IMAD.MOV.U32 R13, RZ, RZ, RZ ;  /* 0x000000ffff0d7224 */ /* 0x000fe200078e00ff */
[----:B------:R-:W2:Y:S01]  /*6970*/  LDCU.64 UR6, c[0x4][0x78] ;  /* 0x01000f00ff0677ac */ /* 0x000ea20008000a00 */
[----:B------:R-:W3:Y:S01]  /*6980*/  LDC.64 R2, c[0x4][R3] ;  /* 0x0100000003027b82 */ /* 0x000ee20000000a00 */
[----:B------:R-:W5:Y:S01]  /*6990*/  LDCU.64 UR4, c[0x4][0x10] ;  /* 0x01000200ff0477ac */ /* 0x000f620008000a00 */
[----:B-1----:R-:W-:Y:S01]  /*69a0*/  MOV R5, UR9 ;  /* 0x0000000900057c02 */ /* 0x002fe20008000f00 */
[----:B------:R-:W-:Y:S01]  /*69b0*/  IMAD.U32 R4, RZ, RZ, UR8 ;  /* 0x00000008ff047e24 */ /* 0x000fe2000f8e00ff */
[----:B--2---:R-:W-:Y:S01]  /*69c0*/  MOV R7, UR7 ;  /* 0x0000000700077c02 */ /* 0x004fe20008000f00 */
[----:B------:R-:W-:Y:S01]  /*69d0*/  IMAD.U32 R6, RZ, RZ, UR6 ;  /* 0x00000006ff067e24 */ /* 0x000fe2000f8e00ff */
[----:B-----5:R-:W-:Y:S01]  /*69e0*/  MOV R11, UR5 ;  /* 0x00000005000b7c02 */ /* 0x020fe20008000f00 */
[----:B------:R-:W-:Y:S02]  /*69f0*/  IMAD.U32 R10, RZ, RZ, UR4 ;  /* 0x00000004ff0a7e24 */ /* 0x000fe4000f8e00ff */
[----:B------:R-:W-:Y:S07]  /*6a00*/  LEPC R20, `(.L_x_114) ;  /* 0x000000001014794e */ /* 0x000fee0000000000 */
[----:B---34-:R-:W-:Y:S05]  /*6a10*/  CALL.ABS.NOINC R2 ;  /* 0x0000000002007343 */ /* 0x018fea0003c00000 */
.L_x_114:
[----:B------:R-:W-:Y:S01]  /*6a20*/  ISETP.NE.AND P0, PT, R70, RZ, PT ;  /* 0x000000ff4600720c */ /* 0x000fe20003f05270 */
[----:B------:R-:W-:Y:S05]  /*6a30*/  WARPSYNC.ALL ;  /* 0x0000000000007948 */ /* 0x000fea0003800000 */
[----:B------:R-:W-:Y:S01]  /*6a40*/  R2UR UR4, R34 ;  /* 0x00000000220472ca */ /* 0x000fe200000e0000 */
[----:B------:R-:W-:Y:S01]  /*6a50*/  BSSY.RECONVERGENT B0, `(.L_x_115) ;  /* 0x0000056000007945 */ /* 0x000fe20003800200 */
[C---:B----4-:R-:W-:Y:S02]  /*6a60*/  SHF.L.U32 R20, R40.reuse, 0x10, RZ ;  /* 0x0000001028147819 */ /* 0x050fe400000006ff */
[----:B------:R-:W-:Y:S02]  /*6a70*/  LOP3.LUT R21, R40, 0xffff0000, RZ, 0xc0, !PT ;  /* 0xffff000028157812 */ /* 0x000fe400078ec0ff */
[C---:B------:R-:W-:Y:S02]  /*6a80*/  SHF.L.U32 R34, R41.reuse, 0x10, RZ ;  /* 0x0000001029227819 */ /* 0x040fe400000006ff */
[----:B------:R-:W-:Y:S02]  /*6a90*/  R2UR UR5, R44 ;  /* 0x000000002c0572ca */ /* 0x000fe400000e0000 */
[----:B------:R-:W-:Y:S02]  /*6aa0*/  LOP3.LUT R36, R41, 0xffff0000, RZ, 0xc0, !PT ;  /* 0xffff000029247812 */ /* 0x000fe400078ec0ff */
[C---:B------:R-:W-:Y:S01]  /*6ab0*/  SHF.L.U32 R37, R42.reuse, 0x10, RZ ;  /* 0x000000102a257819 */ /* 0x040fe200000006ff */
[----:B------:R-:W1:Y:S01]  /*6ac0*/  LDTM.16dp256bit.x4 R4, tmem[UR4+0x20] ;  /* 0x00002004000479ee */ /* 0x000e620008120000 */
[----:B------:R-:W-:Y:S01]  /*6ad0*/  LOP3.LUT R38, R42, 0xffff0000, RZ, 0xc0, !PT ;  /* 0xffff00002a267812 */ /* 0x000fe200078ec0ff */
[----:B------:R-:W-:Y:S01]  /*6ae0*/  NOP ;  /* 0x0000000000007918 */ /* 0x000fe20000000000 */
[C---:B------:R-:W-:Y:S02]  /*6af0*/  SHF.L.U32 R39, R43.reuse, 0x10, RZ ;  /* 0x000000102b277819 */ /* 0x040fe400000006ff */
[----:B------:R-:W-:Y:S02]  /*6b00*/  LOP3.LUT R40, R43, 0xffff0000, RZ, 0xc0, !PT ;  /* 0xffff00002b287812 */ /* 0x000fe400078ec0ff */
[C---:B------:R-:W-:Y:S01]  /*6b10*/  SHF.L.U32 R41, R48.reuse, 0x10, RZ ;  /* 0x0000001030297819 */ /* 0x040fe200000006ff */
[----:B------:R-:W-:Y:S01]  /*6b20*/  UIADD3 UR5, UPT, UPT, UR5, 0x150, URZ ;  /* 0x0000015005057890 */ /* 0x000fe2000fffe0ff */
[----:B------:R-:W-:Y:S02]  /*6b30*/  LOP3.LUT R42, R48, 0xffff0000, RZ, 0xc0, !PT ;  /* 0xffff0000302a7812 */ /* 0x000fe400078ec0ff */
[C---:B------:R-:W-:Y:S01]  /*6b40*/  SHF.L.U32 R43, R49.reuse, 0x10, RZ ;  /* 0x00000010312b7819 */ /* 0x040fe200000006ff */
[----:B------:R-:W-:Y:S01]  /*6b50*/  UPRMT UR5, UR37, 0x654, UR5 ;  /* 0x0000065425057896 */ /* 0x000fe20008000005 */
[----:B------:R-:W-:Y:S02]  /*6b60*/  LOP3.LUT R44, R49, 0xffff0000, RZ, 0xc0, !PT ;  /* 0xffff0000312c7812 */ /* 0x000fe400078ec0ff */
[C---:B------:R-:W-:Y:S02]  /*6b70*/  SHF.L.U32 R45, R50.reuse, 0x10, RZ ;  /* 0x00000010322d7819 */ /* 0x040fe400000006ff */
[----:B------:R-:W-:Y:S02]  /*6b80*/  LOP3.LUT R46, R50, 0xffff0000, RZ, 0xc0, !PT ;  /* 0xffff0000322e7812 */ /* 0x000fe400078ec0ff */
[C---:B------:R-:W-:Y:S02]  /*6b90*/  SHF.L.U32 R47, R51.reuse, 0x10, RZ ;  /* 0x00000010332f7819 */ /* 0x040fe400000006ff */
[----:B-1----:R-:W-:Y:S01]  /*6ba0*/  SYNCS.ARRIVE.TRANS64.RED.A1T0 RZ, [UR5], RZ ;  /* 0x000000ffffff79a7 */ /* 0x002fe20008100405 */
[----:B------:R-:W-:Y:S01]  /*6bb0*/  LOP3.LUT R48, R51, 0xffff0000, RZ, 0xc0, !PT ;  /* 0xffff000033307812 */ /* 0x000fe200078ec0ff */
[C---:B------:R-:W-:Y:S01]  /*6bc0*/  FMUL R4, R33.reuse, R4 ;  /* 0x0000000421047220 */ /* 0x040fe20000400000 */
[C---:B------:R-:W-:Y:S01]  /*6bd0*/  FMUL R5, R33.reuse, R5 ;  /* 0x0000000521057220 */ /* 0x040fe20000400000 */
[C---:B------:R-:W-:Y:S01]  /*6be0*/  FMUL R6, R33.reuse, R6 ;  /* 0x0000000621067220 */ /* 0x040fe20000400000 */
[----:B------:R-:W-:Y:S01]  /*6bf0*/  FMUL R7, R33, R7 ;  /* 0x0000000721077220 */ /* 0x000fe20000400000 */
[C---:B------:R-:W-:Y:S01]  /*6c00*/  FFMA R4, R35.reuse, R20, R4 ;  /* 0x0000001423047223 */ /* 0x040fe20000000004 */
[C---:B------:R-:W-:Y:S01]  /*6c10*/  FFMA R5, R35.reuse, R21, R5 ;  /* 0x0000001523057223 */ /* 0x040fe20000000005 */
[C---:B------:R-:W-:Y:S01]  /*6c20*/  FFMA R6, R35.reuse, R34, R6 ;  /* 0x0000002223067223 */ /* 0x040fe20000000006 */
[----:B------:R-:W-:Y:S01]  /*6c30*/  FFMA R7, R35, R36, R7 ;  /* 0x0000002423077223 */ /* 0x000fe20000000007 */
[C---:B------:R-:W-:Y:S01]  /*6c40*/  FMUL R8, R33.reuse, R8 ;  /* 0x0000000821087220 */ /* 0x040fe20000400000 */
[----:B------:R-:W-:Y:S01]  /*6c50*/  FMUL R9, R33, R9 ;  /* 0x0000000921097220 */ /* 0x000fe20000400000 */
[----:B------:R-:W-:Y:S01]  /*6c60*/  F2FP.BF16.F32.PACK_AB R4, R5, R4 ;  /* 0x000000040504723e */ /* 0x000fe200000010ff */
[----:B------:R-:W-:Y:S01]  /*6c70*/  FMUL R10, R33, R10 ;  /* 0x0000000a210a7220 */ /* 0x000fe20000400000 */
[----:B------:R-:W-:Y:S01]  /*6c80*/  F2FP.BF16.F32.PACK_AB R5, R7, R6 ;  /* 0x000000060705723e */ /* 0x000fe200000010ff */
[C---:B------:R-:W-:Y:S01]  /*6c90*/  FFMA R8, R35.reuse, R37, R8 ;  /* 0x0000002523087223 */ /* 0x040fe20000000008 */
[----:B------:R-:W-:Y:S01]  /*6ca0*/  FFMA R9, R35, R38, R9 ;  /* 0x0000002623097223 */ /* 0x000fe20000000009 */
[C---:B------:R-:W-:Y:S01]  /*6cb0*/  FMUL R11, R33.reuse, R11 ;  /* 0x0000000b210b7220 */ /* 0x040fe20000400000 */
[C---:B------:R-:W-:Y:S01]  /*6cc0*/  FMUL R0, R33.reuse, R12 ;  /* 0x0000000c21007220 */ /* 0x040fe20000400000 */
[----:B------:R-:W-:Y:S01]  /*6cd0*/  FMUL R2, R33, R13 ;  /* 0x0000000d21027220 */ /* 0x000fe20000400000 */
[----:B------:R-:W-:Y:S01]  /*6ce0*/  FFMA R10, R35, R39, R10 ;  /* 0x00000027230a7223 */ /* 0x000fe2000000000a */
[----:B------:R-:W-:Y:S01]  /*6cf0*/  FMUL R3, R33, R14 ;  /* 0x0000000e21037220 */ /* 0x000fe20000400000 */
[----:B------:R-:W-:Y:S01]  /*6d00*/  F2FP.BF16.F32.PACK_AB R6, R9, R8 ;  /* 0x000000080906723e */ /* 0x000fe200000010ff */
[----:B------:R-:W-:Y:S01]  /*6d10*/  FFMA R11, R35, R40, R11 ;  /* 0x00000028230b7223 */ /* 0x000fe2000000000b */
[C---:B------:R-:W-:Y:S01]  /*6d20*/  FMUL R15, R33.reuse, R15 ;  /* 0x0000000f210f7220 */ /* 0x040fe20000400000 */
[----:B------:R-:W-:Y:S01]  /*6d30*/  FMUL R12, R33, R16 ;  /* 0x00000010210c7220 */ /* 0x000fe20000400000 */
[----:B------:R-:W-:Y:S01]  /*6d40*/  FFMA R0, R35, R41, R0 ;  /* 0x0000002923007223 */ /* 0x000fe20000000000 */
[----:B------:R-:W-:Y:S01]  /*6d50*/  MOV R8, UR43 ;  /* 0x0000002b00087c02 */ /* 0x000fe20008000f00 */
[----:B------:R-:W-:Y:S01]  /*6d60*/  FMUL R13, R33, R17 ;  /* 0x00000011210d7220 */ /* 0x000fe20000400000 */
[----:B------:R-:W-:Y:S01]  /*6d70*/  FFMA R2, R35, R42, R2 ;  /* 0x0000002a23027223 */ /* 0x000fe20000000002 */
[----:B------:R-:W-:Y:S01]  /*6d80*/  FMUL R14, R33, R18 ;  /* 0x00000012210e7220 */ /* 0x000fe20000400000 */
[C---:B------:R-:W-:Y:S01]  /*6d90*/  FFMA R3, R35.reuse, R43, R3 ;  /* 0x0000002b23037223 */ /* 0x040fe20000000003 */
[----:B------:R-:W-:Y:S01]  /*6da0*/  FFMA R15, R35, R44, R15 ;  /* 0x0000002c230f7223 */ /* 0x000fe2000000000f */
[----:B------:R-:W-:Y:S01]  /*6db0*/  FMUL R19, R33, R19 ;  /* 0x0000001321137220 */ /* 0x000fe20000400000 */
[C---:B------:R-:W-:Y:S01]  /*6dc0*/  FFMA R12, R35.reuse, R45, R12 ;  /* 0x0000002d230c7223 */ /* 0x040fe2000000000c */
[----:B------:R-:W-:Y:S01]  /*6dd0*/  LEA R8, R8, R64, 0xb ;  /* 0x0000004008087211 */ /* 0x000fe200078e58ff */
        /* <DEDUP_REMOVED lines=22> */
[----:B------:R-:W-:Y:S02]  /*6f40*/  UIADD3 UR5, UPT, UPT, UR41, 0x20, URZ ;  /* 0x0000002029057890 */ /* 0x000fe4000fffe0ff */
[----:B------:R-:W-:Y:S02]  /*6f50*/  UIADD3 UR4, UPT, UPT, UR10, 0x200, URZ ;  /* 0x000002000a047890 */ /* 0x000fe4000fffe0ff */
[----:B------:R-:W-:Y:S01]  /*6f60*/  UIADD3.X UR9, UPT, UPT, URZ, UR55, URZ, UP0, !UPT ;  /* 0x00000037ff097290 */ /* 0x000fe200087fe4ff */
[----:B------:R-:W-:Y:S01]  /*6f70*/  UMOV UR6, UR42 ;  /* 0x0000002a00067c82 */ /* 0x000fe20008000000 */
[----:B------:R-:W-:Y:S07]  /*6f80*/  UMOV UR7, UR36 ;  /* 0x0000002400077c82 */ /* 0x000fee0008000000 */
[----:B------:R2:W-:Y:S02]  /*6f90*/  UTMASTG.3D [UR4], [UR8] ;  /* 0x00000004080073b5 */ /* 0x0005e40008010000 */
[----:B--2---:R0:W-:Y:S02]  /*6fa0*/  UTMACMDFLUSH ;  /* 0x00000000000079b7 */ /* 0x0041e40000000000 */
.L_x_116:
[----:B------:R-:W-:Y:S05]  /*6fb0*/  BSYNC.RECONVERGENT B0 ;  /* 0x0000000000007941 */ /* 0x000fea0003800200 */
.L_x_115:
[----:B------:R-:W-:Y:S01]  /*6fc0*/  UIADD3 UR43, UPT, UPT, UR43, 0x1, URZ ;  /* 0x000000012b2b7890 */ /* 0x000fe2000fffe0ff */
[----:B------:R-:W-:Y:S03]  /*6fd0*/  BSSY.RECONVERGENT B0, `(.L_x_117) ;  /* 0x0000008000007945 */ /* 0x000fe60003800200 */
[----:B------:R-:W-:Y:S04]  /*6fe0*/  UISETP.NE.AND UP0, UPT, UR43, 0x3, UPT ;  /* 0x000000032b00788c */ /* 0x000fe8000bf05270 */
[----:B------:R-:W-:Y:S02]  /*6ff0*/  UISETP.EQ.XOR UP1, UPT, UR40, 0x3, !UP0 ;  /* 0x000000032800788c */ /* 0x000fe4000c722a70 */
[----:B------:R-:W-:Y:S02]  /*7000*/  USEL UR56, UR43, URZ, UP0 ;  /* 0x000000ff2b387287 */ /* 0x000fe40008000000 */
[----:B------:R-:W-:Y:S04]  /*7010*/  USEL UR4, URZ, 0x1, !UP1 ;  /* 0x00000001ff047887 */ /* 0x000fe8000c800000 */
[----:B------:R-:W-:Y:S01]  /*7020*/  ULOP3.LUT UR51, UR51, UR4, URZ, 0x3c, !UPT ;  /* 0x0000000433337292 */ /* 0x000fe2000f8e3cff */
[----:B------:R-:W-:Y:S11]  /*7030*/  @P0 BRA `(.L_x_118) ;  /* 0x0000000000040947 */ /* 0x000ff60003800000 */
[----:B------:R-:W-:Y:S04]  /*7040*/  DEPBAR.LE SB0, 0x1 ;  /* 0x000080400000791a */ /* 0x000fe80000000000 */
.L_x_118:
[----:B------:R-:W-:Y:S05]  /*7050*/  BSYNC.RECONVERGENT B0 ;  /* 0x0000000000007941 */ /* 0x000fea0003800200 */
.L_x_117:
[----:B------:R-:W-:Y:S01]  /*7060*/  BAR.SYNC.DEFER_BLOCKING 0x1, 0x80 ;  /* 0x0042000000007b1d */ /* 0x000fe20000010000 */
[----:B------:R-:W-:Y:S01]  /*7070*/  UISETP.NE.AND UP0, UPT, UR50, -0x2, UPT ;  /* 0xfffffffe3200788c */ /* 0x000fe2000bf05270 */
[----:B------:R-:W-:Y:S08]  /*7080*/  IADD3 R31, PT, PT, R31, 0x1, RZ ;  /* 0x000000011f1f7810 */ /* 0x000ff00007ffe0ff */
[----:B------:R-:W-:Y:S05]  /*7090*/  BRA.U !UP0, `(.L_x_119) ;  /* 0x0000000108287547 */ /* 0x000fea000b800000 */
[----:B------:R-:W-:Y:S01]  /*70a0*/  ISETP.NE.AND P0, PT, R74, RZ, PT ;  /* 0x000000ff4a00720c */ /* 0x000fe20003f05270 */
[----:B------:R-:W-:Y:S01]  /*70b0*/  IMAD.U32 R2, RZ, RZ, UR49 ;  /* 0x00000031ff027e24 */ /* 0x000fe2000f8e00ff */
[----:B------:R-:W-:Y:S01]  /*70c0*/  UIADD3 UR49, UPT, UPT, UR49, 0x1, URZ ;  /* 0x0000000131317890 */ /* 0x000fe2000fffe0ff */
[----:B------:R-:W-:Y:S03]  /*70d0*/  IMAD.U32 R0, RZ, RZ, UR37 ;  /* 0x00000025ff007e24 */ /* 0x000fe6000f8e00ff */
[----:B------:R-:W-:Y:S04]  /*70e0*/  UISETP.NE.AND UP0, UPT, UR49, 0x3, UPT ;  /* 0x000000033100788c */ /* 0x000fe8000bf05270 */
[----:B------:R-:W-:Y:S03]  /*70f0*/  USEL UR49, UR49, URZ, UP0 ;  /* 0x000000ff31317287 */ /* 0x000fe60008000000 */
[----:B------:R-:W-:Y:S05]  /*7100*/  @P0 LEA R2, R2, UR48, 0x3 ;  /* 0x0000003002020c11 */ /* 0x000fea000f8e18ff */
[----:B------:R-:W-:Y:S05]  /*7110*/  @P0 VIADD R2, R2, 0xe8 ;  /* 0x000000e802020836 */ /* 0x000fea0000000000 */
[----:B------:R-:W-:Y:S04]  /*7120*/  @P0 PRMT R0, R0, 0x654, R2 ;  /* 0x0000065400000816 */ /* 0x000fe80000000002 */
[----:B------:R2:W-:Y:S03]  /*7130*/  @P0 SYNCS.ARRIVE.TRANS64.RED.A1T0 RZ, [R0+URZ], RZ ;  /* 0x000000ff00ff09a7 */ /* 0x0005e600081004ff */
.L_x_119:
[----:B------:R-:W-:Y:S01]  /*7140*/  ISETP.NE.AND P2, PT, R71, RZ, PT ;  /* 0x000000ff4700720c */ /* 0x000fe20003f45270 */
[----:B------:R-:W-:Y:S01]  /*7150*/  UIADD3 UR50, UPT, UPT, UR50, 0x2, URZ ;  /* 0x0000000232327890 */ /* 0x000fe2000fffe0ff */
[----:B------:R-:W-:Y:S01]  /*7160*/  ISETP.NE.AND P0, PT, R73, 0x2, PT ;  /* 0x000000024900780c */ /* 0x000fe20003f05270 */
[----:B------:R-:W-:Y:S01]  /*7170*/  IMAD.IADD R20, R29, 0x1, R58 ;  /* 0x000000011d147824 */ /* 0x000fe200078e023a */
[----:B------:R-:W-:Y:S01]  /*7180*/  ISETP.NE.AND P1, PT, R31, 0x4, PT ;  /* 0x000000041f00780c */ /* 0x000fe20003f25270 */
[----:B------:R-:W-:Y:S01]  /*7190*/  IMAD.IADD R21, R30, 0x1, R59 ;  /* 0x000000011e157824 */ /* 0x000fe200078e023b */
[----:B------:R-:W-:Y:S02]  /*71a0*/  SEL R2, RZ, 0x1, P0 ;  /* 0x00000001ff027807 */ /* 0x000fe40000000000 */
[----:B--2---:R-:W-:Y:S02]  /*71b0*/  SEL R0, RZ, 0x1, P1 ;  /* 0x00000001ff007807 */ /* 0x004fe40000800000 */
[----:B------:R-:W-:Y:S02]  /*71c0*/  LOP3.LUT R67, R67, R2, RZ, 0x3c, !PT ;  /* 0x0000000243437212 */ /* 0x000fe400078e3cff */
[----:B------:R-:W-:Y:S02]  /*71d0*/  LOP3.LUT R68, R68, R0, RZ, 0x3c, !PT ;  /* 0x0000000044447212 */ /* 0x000fe400078e3cff */
[----:B------:R-:W-:Y:S02]  /*71e0*/  @P2 R2UR UR36, R66 ;  /* 0x00000000422422ca */ /* 0x000fe400000e0000 */
[----:B------:R-:W-:Y:S02]  /*71f0*/  SEL R73, R73, RZ, P0 ;  /* 0x000000ff49497207 */ /* 0x000fe40000000000 */
[----:B------:R-:W-:Y:S01]  /*7200*/  SEL R31, R31, RZ, P1 ;  /* 0x000000ff1f1f7207 */ /* 0x000fe20000800000 */
[----:B------:R-:W-:Y:S10]  /*7210*/  @P2 BRA `(.L_x_120) ;  /* 0xffffffdc00e02947 */ /* 0x000ff4000383ffff */
[----:B------:R-:W-:-:S09]  /*7220*/  UISETP.NE.AND UP0, UPT, UR53, URZ, UPT ;  /* 0x000000ff3500728c */ /* 0x000fd2000bf05270 */
[----:B------:R-:W-:Y:S05]  /*7230*/  BRA.U !UP0, `(.L_x_121) ;  /* 0x0000000108487547 */ /* 0x000fea000b800000 */
[----:B------:R-:W2:Y:S02]  /*7240*/  LDCU.64 UR4, c[0x0][0x890] ;  /* 0x00011200ff0477ac */ /* 0x000ea40008000a00 */
[----:B--2---:R-:W-:-:S04]  /*7250*/  UISETP.NE.U32.AND UP0, UPT, UR4, URZ, UPT ;  /* 0x000000ff0400728c */ /* 0x004fc8000bf05070 */
[----:B------:R-:W-:-:S09]  /*7260*/  UISETP.NE.AND.EX UP0, UPT, UR5, URZ, UPT, UP0 ;  /* 0x000000ff0500728c */ /* 0x000fd2000bf05300 */
[----:B------:R-:W-:Y:S05]  /*7270*/  BRA.U UP0, `(.L_x_122) ;  /* 0x00000001000c7547 */ /* 0x000fea000b800000 */
[----:B------:R-:W-:-:S13]  /*7280*/  FSETP.NEU.AND P0, PT, R35, RZ, PT ;  /* 0x000000ff2300720b */ /* 0x000fda0003f0d000 */
[----:B------:R-:W-:Y:S05]  /*7290*/  @!P0 EXIT ;  /* 0x000000000000894d */ /* 0x000fea0003800000 */
[----:B------:R-:W-:Y:S05]  /*72a0*/  BRA `(.L_x_121) ;  /* 0x00000000002c7947 */ /* 0x000fea0003800000 */
.L_x_122:
[----:B------:R-:W-:Y:S01]  /*72b0*/  ISETP.NE.AND P0, PT, R72, RZ, PT ;  /* 0x000000ff4800720c */ /* 0x000fe20003f05270 */
[----:B------:R-:W-:-:S12]  /*72c0*/  BSSY.RECONVERGENT B0, `(.L_x_121) ;  /* 0x0000009000007945 */ /* 0x000fd80003800200 */
[----:B------:R-:W-:Y:S05]  /*72d0*/  @P0 BRA `(.L_x_123) ;  /* 0x0000000000140947 */ /* 0x000fea0003800000 */
[----:B------:R-:W2:Y:S02]  /*72e0*/  LDCU.64 UR4, c[0x0][0x888] ;  /* 0x00011100ff0477ac */ /* 0x000ea40008000a00 */
[----:B--2---:R-:W-:-:S04]  /*72f0*/  ISETP.NE.U32.AND P0, PT, RZ, UR4, PT ;  /* 0x00000004ff007c0c */ /* 0x004fc8000bf05070 */
[----:B------:R-:W-:-:S13]  /*7300*/  ISETP.NE.AND.EX P0, PT, RZ, UR5, PT, P0 ;  /* 0x00000005ff007c0c */ /* 0x000fda000bf05300 */
[----:B------:R-:W-:Y:S05]  /*7310*/  @!P0 EXIT ;  /* 0x000000000000894d */ /* 0x000fea0003800000 */
[----:B------:R-:W-:Y:S05]  /*7320*/  BRA `(.L_x_124) ;  /* 0x0000000000087947 */ /* 0x000fea0003800000 */
.L_x_123:
[----:B------:R-:W-:-:S13]  /*7330*/  FSETP.NEU.AND P0, PT, R35, RZ, PT ;  /* 0x000000ff2300720b */ /* 0x000fda0003f0d000 */
[----:B------:R-:W-:Y:S05]  /*7340*/  @!P0 EXIT ;  /* 0x000000000000894d */ /* 0x000fea0003800000 */
.L_x_124:
[----:B------:R-:W-:Y:S05]  /*7350*/  BSYNC.RECONVERGENT B0 ;  /* 0x0000000000007941 */ /* 0x000fea0003800200 */
.L_x_121:
[----:B------:R-:W-:Y:S01]  /*7360*/  ULEA UR4, UR49, UR48, 0x3 ;  /* 0x0000003031047291 */ /* 0x000fe2000f8e18ff */
[----:B------:R-:W-:-:S04]  /*7370*/  DEPBAR.LE SB0, 0x0 ;  /* 0x000080000000791a */ /* 0x000fc80000000000 */
[----:B------:R-:W-:-:S04]  /*7380*/  UIADD3 UR4, UPT, UPT, UR4, 0xe8, URZ ;  /* 0x000000e804047890 */ /* 0x000fc8000fffe0ff */
[----:B------:R-:W-:-:S09]  /*7390*/  UPRMT UR4, UR37, 0x654, UR4 ;  /* 0x0000065425047896 */ /* 0x000fd20008000004 */
[----:B------:R-:W-:Y:S01]  /*73a0*/  SYNCS.ARRIVE.TRANS64.RED.A1T0 RZ, [UR4], RZ ;  /* 0x000000ffffff79a7 */ /* 0x000fe20008100404 */
[----:B------:R-:W-:Y:S05]  /*73b0*/  EXIT ;  /* 0x000000000000794d */ /* 0x000fea0003800000 */
.L_x_20:
[----:B--2---:R2:W1:Y:S02]  /*73c0*/  SYNCS.PHASECHK.TRANS64.TRYWAIT P0, [R2+URZ+0x180], R3 ;  /* 0x00018003020075a7 */ /* 0x00446400080011ff */
[----:B-1----:R-:W-:Y:S05]  /*73d0*/  @!P0 NANOSLEEP.SYNCS 0x989680 ;  /* 0x009896800000895d */ /* 0x002fea0003900000 */
[----:B------:R-:W1:Y:S02]  /*73e0*/  @!P0 SYNCS.PHASECHK.TRANS64 P0, [R2+URZ+0x180], R3 ;  /* 0x00018003020085a7 */ /* 0x000e6400080010ff */
[----:B-1----:R-:W-:Y:S05]  /*73f0*/  @!P0 BRA `(.L_x_20) ;  /* 0xfffffffc00f08947 */ /* 0x002fea000383ffff */
[----:B------:R-:W-:Y:S05]  /*7400*/  BRA `(.L_x_125) ;  /* 0xffffffa000c07947 */ /* 0x000fea000383ffff */
.L_x_23:
[----:B-1----:R-:W-:-:S07]  /*7410*/  MOV R2, UR33 ;  /* 0x0000002100027c02 */ /* 0x002fce0008000f00 */
.L_x_126:
[----:B-1----:R1:W2:Y:S02]  /*7420*/  SYNCS.PHASECHK.TRANS64.TRYWAIT P0, [R2+URZ+0x68], R4 ;  /* 0x00006804020075a7 */ /* 0x0022a400080011ff */
[----:B--2---:R-:W-:Y:S05]  /*7430*/  @!P0 NANOSLEEP.SYNCS 0x989680 ;  /* 0x009896800000895d */ /* 0x004fea0003900000 */
[----:B------:R-:W2:Y:S02]  /*7440*/  @!P0 SYNCS.PHASECHK.TRANS64 P0, [R2+URZ+0x68], R4 ;  /* 0x00006804020085a7 */ /* 0x000ea400080010ff */
[----:B--2---:R-:W-:Y:S05]  /*7450*/  @!P0 BRA `(.L_x_126) ;  /* 0xfffffffc00f08947 */ /* 0x004fea000383ffff */
[----:B------:R-:W-:Y:S05]  /*7460*/  BRA `(.L_x_22) ;  /* 0xffffffa400107947 */ /* 0x000fea000383ffff */
.L_x_29:
[----:B-1----:R-:W-:-:S07]  /*7470*/  MOV R2, UR17 ;  /* 0x0000001100027c02 */ /* 0x002fce0008000f00 */
.L_x_127:
[----:B-1----:R1:W2:Y:S02]  /*7480*/  SYNCS.PHASECHK.TRANS64.TRYWAIT P0, [R2+URZ+0x68], R4 ;  /* 0x00006804020075a7 */ /* 0x0022a400080011ff */
[----:B--2---:R-:W-:Y:S05]  /*7490*/  @!P0 NANOSLEEP.SYNCS 0x989680 ;  /* 0x009896800000895d */ /* 0x004fea0003900000 */
[----:B------:R-:W2:Y:S02]  /*74a0*/  @!P0 SYNCS.PHASECHK.TRANS64 P0, [R2+URZ+0x68], R4 ;  /* 0x00006804020085a7 */ /* 0x000ea400080010ff */
[----:B--2---:R-:W-:Y:S05]  /*74b0*/  @!P0 BRA `(.L_x_127) ;  /* 0xfffffffc00f08947 */ /* 0x004fea000383ffff */
[----:B------:R-:W-:Y:S05]  /*74c0*/  BRA `(.L_x_28) ;  /* 0xffffffa400b47947 */ /* 0x000fea000383ffff */
.L_x_33:
[----:B-1----:R1:W2:Y:S02]  /*74d0*/  SYNCS.PHASECHK.TRANS64.TRYWAIT P0, [R2+URZ+0x110], R3 ;  /* 0x00011003020075a7 */ /* 0x0022a400080011ff */
[----:B--2---:R-:W-:Y:S05]  /*74e0*/  @!P0 NANOSLEEP.SYNCS 0x989680 ;  /* 0x009896800000895d */ /* 0x004fea0003900000 */
[----:B------:R-:W2:Y:S02]  /*74f0*/  @!P0 SYNCS.PHASECHK.TRANS64 P0, [R2+URZ+0x110], R3 ;  /* 0x00011003020085a7 */ /* 0x000ea400080010ff */
[----:B--2---:R-:W-:Y:S05]  /*7500*/  @!P0 BRA `(.L_x_33) ;  /* 0xfffffffc00f08947 */ /* 0x004fea000383ffff */
[----:B------:R-:W-:Y:S05]  /*7510*/  BRA `(.L_x_128) ;  /* 0xffffffa800407947 */ /* 0x000fea000383ffff */
.L_x_37:
[----:B----4-:R-:W-:-:S07]  /*7520*/  MOV R0, UR5 ;  /* 0x0000000500007c02 */ /* 0x010fce0008000f00 */
.L_x_129:
[----:B-1----:R1:W2:Y:S02]  /*7530*/  SYNCS.PHASECHK.TRANS64.TRYWAIT P0, [R0+URZ], R2 ;  /* 0x00000002000075a7 */ /* 0x0022a400080011ff */
[----:B--2---:R-:W-:Y:S05]  /*7540*/  @!P0 NANOSLEEP.SYNCS 0x989680 ;  /* 0x009896800000895d */ /* 0x004fea0003900000 */
[----:B------:R-:W2:Y:S02]  /*7550*/  @!P0 SYNCS.PHASECHK.TRANS64 P0, [R0+URZ], R2 ;  /* 0x00000002000085a7 */ /* 0x000ea400080010ff */
[----:B--2---:R-:W-:Y:S05]  /*7560*/  @!P0 BRA `(.L_x_129) ;  /* 0xfffffffc00f08947 */ /* 0x004fea000383ffff */
[----:B------:R-:W-:Y:S05]  /*7570*/  BRA `(.L_x_130) ;  /* 0xffffffac00b07947 */ /* 0x000fea000383ffff */
.L_x_38:
[----:B----4-:R-:W-:-:S07]  /*7580*/  MOV R0, UR5 ;  /* 0x0000000500007c02 */ /* 0x010fce0008000f00 */
.L_x_131:
[----:B-1----:R1:W2:Y:S02]  /*7590*/  SYNCS.PHASECHK.TRANS64.TRYWAIT P0, [R0+URZ], R3 ;  /* 0x00000003000075a7 */ /* 0x0022a400080011ff */
[----:B--2---:R-:W-:Y:S05]  /*75a0*/  @!P0 NANOSLEEP.SYNCS 0x989680 ;  /* 0x009896800000895d */ /* 0x004fea0003900000 */
[----:B------:R-:W2:Y:S02]  /*75b0*/  @!P0 SYNCS.PHASECHK.TRANS64 P0, [R0+URZ], R3 ;  /* 0x00000003000085a7 */ /* 0x000ea400080010ff */
[----:B--2---:R-:W-:Y:S05]  /*75c0*/  @!P0 BRA `(.L_x_131) ;  /* 0xfffffffc00f08947 */ /* 0x004fea000383ffff */
[----:B------:R-:W-:Y:S05]  /*75d0*/  BRA `(.L_x_132) ;  /* 0xffffffac00bc7947 */ /* 0x000fea000383ffff */
.L_x_39:
[----:B----4-:R-:W-:-:S07]  /*75e0*/  MOV R0, UR5 ;  /* 0x0000000500007c02 */ /* 0x010fce0008000f00 */
.L_x_133:
[----:B-1----:R1:W2:Y:S02]  /*75f0*/  SYNCS.PHASECHK.TRANS64.TRYWAIT P0, [R0+URZ], R3 ;  /* 0x00000003000075a7 */ /* 0x0022a400080011ff */
[----:B--2---:R-:W-:Y:S05]  /*7600*/  @!P0 NANOSLEEP.SYNCS 0x989680 ;  /* 0x009896800000895d */ /* 0x004fea0003900000 */
[----:B------:R-:W2:Y:S02]  /*7610*/  @!P0 SYNCS.PHASECHK.TRANS64 P0, [R0+URZ], R3 ;  /* 0x00000003000085a7 */ /* 0x000ea400080010ff */
[----:B--2---:R-:W-:Y:S05]  /*7620*/  @!P0 BRA `(.L_x_133) ;  /* 0xfffffffc00f08947 */ /* 0x004fea000383ffff */
[----:B------:R-:W-:Y:S05]  /*7630*/  BRA `(.L_x_134) ;  /* 0xffffffac00c87947 */ /* 0x000fea000383ffff */
.L_x_40:
[----:B----4-:R-:W-:-:S07]  /*7640*/  MOV R0, UR5 ;  /* 0x0000000500007c02 */ /* 0x010fce0008000f00 */
.L_x_135:
[----:B-1----:R1:W2:Y:S02]  /*7650*/  SYNCS.PHASECHK.TRANS64.TRYWAIT P0, [R0+URZ], R3 ;  /* 0x00000003000075a7 */ /* 0x0022a400080011ff */
[----:B--2---:R-:W-:Y:S05]  /*7660*/  @!P0 NANOSLEEP.SYNCS 0x989680 ;  /* 0x009896800000895d */ /* 0x004fea0003900000 */
[----:B------:R-:W2:Y:S02]  /*7670*/  @!P0 SYNCS.PHASECHK.TRANS64 P0, [R0+URZ], R3 ;  /* 0x00000003000085a7 */ /* 0x000ea400080010ff */
[----:B--2---:R-:W-:Y:S05]  /*7680*/  @!P0 BRA `(.L_x_135) ;  /* 0xfffffffc00f08947 */ /* 0x004fea000383ffff */
[----:B------:R-:W-:Y:S05]  /*7690*/  BRA `(.L_x_136) ;  /* 0xffffffac00d47947 */ /* 0x000fea000383ffff */
.L_x_41:
[----:B----4-:R-:W-:-:S07]  /*76a0*/  MOV R0, UR5 ;  /* 0x0000000500007c02 */ /* 0x010fce0008000f00 */
.L_x_137:
[----:B-1----:R1:W2:Y:S02]  /*76b0*/  SYNCS.PHASECHK.TRANS64.TRYWAIT P0, [R0+URZ], R3 ;  /* 0x00000003000075a7 */ /* 0x0022a400080011ff */
[----:B--2---:R-:W-:Y:S05]  /*76c0*/  @!P0 NANOSLEEP.SYNCS 0x989680 ;  /* 0x009896800000895d */ /* 0x004fea0003900000 */
[----:B------:R-:W2:Y:S02]  /*76d0*/  @!P0 SYNCS.PHASECHK.TRANS64 P0, [R0+URZ], R3 ;  /* 0x00000003000085a7 */ /* 0x000ea400080010ff */
[----:B--2---:R-:W-:Y:S05]  /*76e0*/  @!P0 BRA `(.L_x_137) ;  /* 0xfffffffc00f08947 */ /* 0x004fea000383ffff */
[----:B------:R-:W-:Y:S05]  /*76f0*/  BRA `(.L_x_138) ;  /* 0xffffffac00e07947 */ /* 0x000fea000383ffff */
.L_x_42:
[----:B----4-:R-:W-:-:S07]  /*7700*/  MOV R0, UR5 ;  /* 0x0000000500007c02 */ /* 0x010fce0008000f00 */
.L_x_139:
[----:B-1----:R1:W2:Y:S02]  /*7710*/  SYNCS.PHASECHK.TRANS64.TRYWAIT P0, [R0+URZ], R3 ;  /* 0x00000003000075a7 */ /* 0x0022a400080011ff */
[----:B--2---:R-:W-:Y:S05]  /*7720*/  @!P0 NANOSLEEP.SYNCS 0x989680 ;  /* 0x009896800000895d */ /* 0x004fea0003900000 */
[----:B------:R-:W2:Y:S02]  /*7730*/  @!P0 SYNCS.PHASECHK.TRANS64 P0, [R0+URZ], R3 ;  /* 0x00000003000085a7 */ /* 0x000ea400080010ff */
[----:B--2---:R-:W-:Y:S05]  /*7740*/  @!P0 BRA `(.L_x_139) ;  /* 0xfffffffc00f08947 */ /* 0x004fea000383ffff */
[----:B------:R-:W-:Y:S05]  /*7750*/  BRA `(.L_x_140) ;  /* 0xffffffac00ec7947 */ /* 0x000fea000383ffff */
.L_x_43:
[----:B----4-:R-:W-:-:S07]  /*7760*/  MOV R0, UR5 ;  /* 0x0000000500007c02 */ /* 0x010fce0008000f00 */
.L_x_141:
[----:B-1----:R1:W2:Y:S02]  /*7770*/  SYNCS.PHASECHK.TRANS64.TRYWAIT P0, [R0+URZ], R3 ;  /* 0x00000003000075a7 */ /* 0x0022a400080011ff */
[----:B--2---:R-:W-:Y:S05]  /*7780*/  @!P0 NANOSLEEP.SYNCS 0x989680 ;  /* 0x009896800000895d */ /* 0x004fea0003900000 */
[----:B------:R-:W2:Y:S02]  /*7790*/  @!P0 SYNCS.PHASECHK.TRANS64 P0, [R0+URZ], R3 ;  /* 0x00000003000085a7 */ /* 0x000ea400080010ff */
[----:B--2---:R-:W-:Y:S05]  /*77a0*/  @!P0 BRA `(.L_x_141) ;  /* 0xfffffffc00f08947 */ /* 0x004fea000383ffff */
[----:B------:R-:W-:Y:S05]  /*77b0*/  BRA `(.L_x_142) ;  /* 0xffffffac00f87947 */ /* 0x000fea000383ffff */
.L_x_44:
[----:B----4-:R-:W-:-:S07]  /*77c0*/  MOV R0, UR5 ;  /* 0x0000000500007c02 */ /* 0x010fce0008000f00 */
.L_x_143:
[----:B-1----:R1:W2:Y:S02]  /*77d0*/  SYNCS.PHASECHK.TRANS64.TRYWAIT P0, [R0+URZ], R3 ;  /* 0x00000003000075a7 */ /* 0x0022a400080011ff */
[----:B--2---:R-:W-:Y:S05]  /*77e0*/  @!P0 NANOSLEEP.SYNCS 0x989680 ;  /* 0x009896800000895d */ /* 0x004fea0003900000 */
[----:B------:R-:W2:Y:S02]  /*77f0*/  @!P0 SYNCS.PHASECHK.TRANS64 P0, [R0+URZ], R3 ;  /* 0x00000003000085a7 */ /* 0x000ea400080010ff */
[----:B--2---:R-:W-:Y:S05]  /*7800*/  @!P0 BRA `(.L_x_143) ;  /* 0xfffffffc00f08947 */ /* 0x004fea000383ffff */
[----:B------:R-:W-:Y:S05]  /*7810*/  BRA `(.L_x_144) ;  /* 0xffffffb000047947 */ /* 0x000fea000383ffff */
.L_x_45:
[----:B----4-:R-:W-:-:S07]  /*7820*/  MOV R0, UR5 ;  /* 0x0000000500007c02 */ /* 0x010fce0008000f00 */
.L_x_145:
[----:B-1----:R1:W2:Y:S02]  /*7830*/  SYNCS.PHASECHK.TRANS64.TRYWAIT P0, [R0+URZ], R3 ;  /* 0x00000003000075a7 */ /* 0x0022a400080011ff */
[----:B--2---:R-:W-:Y:S05]  /*7840*/  @!P0 NANOSLEEP.SYNCS 0x989680 ;  /* 0x009896800000895d */ /* 0x004fea0003900000 */
[----:B------:R-:W2:Y:S02]  /*7850*/  @!P0 SYNCS.PHASECHK.TRANS64 P0, [R0+URZ], R3 ;  /* 0x00000003000085a7 */ /* 0x000ea400080010ff */
[----:B--2---:R-:W-:Y:S05]  /*7860*/  @!P0 BRA `(.L_x_145) ;  /* 0xfffffffc00f08947 */ /* 0x004fea000383ffff */
[----:B------:R-:W-:Y:S05]  /*7870*/  BRA `(.L_x_146) ;  /* 0xffffffb000107947 */ /* 0x000fea000383ffff */
.L_x_46:
[----:B----4-:R-:W-:-:S07]  /*7880*/  MOV R0, UR5 ;  /* 0x0000000500007c02 */ /* 0x010fce0008000f00 */
.L_x_147:
[----:B-1----:R1:W2:Y:S02]  /*7890*/  SYNCS.PHASECHK.TRANS64.TRYWAIT P0, [R0+URZ], R3 ;  /* 0x00000003000075a7 */ /* 0x0022a400080011ff */
[----:B--2---:R-:W-:Y:S05]  /*78a0*/  @!P0 NANOSLEEP.SYNCS 0x989680 ;  /* 0x009896800000895d */ /* 0x004fea0003900000 */
[----:B------:R-:W2:Y:S02]  /*78b0*/  @!P0 SYNCS.PHASECHK.TRANS64 P0, [R0+URZ], R3 ;  /* 0x00000003000085a7 */ /* 0x000ea400080010ff */
[----:B--2---:R-:W-:Y:S05]  /*78c0*/  @!P0 BRA `(.L_x_147) ;  /* 0xfffffffc00f08947 */ /* 0x004fea000383ffff */
[----:B------:R-:W-:Y:S05]  /*78d0*/  BRA `(.L_x_148) ;  /* 0xffffffb0001c7947 */ /* 0x000fea000383ffff */
.L_x_47:
[----:B----4-:R-:W-:-:S07]  /*78e0*/  MOV R0, UR5 ;  /* 0x0000000500007c02 */ /* 0x010fce0008000f00 */
.L_x_149:
[----:B-1----:R1:W2:Y:S02]  /*78f0*/  SYNCS.PHASECHK.TRANS64.TRYWAIT P0, [R0+URZ], R3 ;  /* 0x00000003000075a7 */ /* 0x0022a400080011ff */
[----:B--2---:R-:W-:Y:S05]  /*7900*/  @!P0 NANOSLEEP.SYNCS 0x989680 ;  /* 0x009896800000895d */ /* 0x004fea0003900000 */
[----:B------:R-:W2:Y:S02]  /*7910*/  @!P0 SYNCS.PHASECHK.TRANS64 P0, [R0+URZ], R3 ;  /* 0x00000003000085a7 */ /* 0x000ea400080010ff */
[----:B--2---:R-:W-:Y:S05]  /*7920*/  @!P0 BRA `(.L_x_149) ;  /* 0xfffffffc00f08947 */ /* 0x004fea000383ffff */
[----:B------:R-:W-:Y:S05]  /*7930*/  BRA `(.L_x_150) ;  /* 0xffffffb000287947 */ /* 0x000fea000383ffff */
.L_x_48:
[----:B----4-:R-:W-:-:S07]  /*7940*/  MOV R0, UR5 ;  /* 0x0000000500007c02 */ /* 0x010fce0008000f00 */
.L_x_151:
[----:B-1----:R1:W2:Y:S02]  /*7950*/  SYNCS.PHASECHK.TRANS64.TRYWAIT P0, [R0+URZ], R3 ;  /* 0x00000003000075a7 */ /* 0x0022a400080011ff */
[----:B--2---:R-:W-:Y:S05]  /*7960*/  @!P0 NANOSLEEP.SYNCS 0x989680 ;  /* 0x009896800000895d */ /* 0x004fea0003900000 */
[----:B------:R-:W2:Y:S02]  /*7970*/  @!P0 SYNCS.PHASECHK.TRANS64 P0, [R0+URZ], R3 ;  /* 0x00000003000085a7 */ /* 0x000ea400080010ff */
[----:B--2---:R-:W-:Y:S05]  /*7980*/  @!P0 BRA `(.L_x_151) ;  /* 0xfffffffc00f08947 */ /* 0x004fea000383ffff */
[----:B------:R-:W-:Y:S05]  /*7990*/  BRA `(.L_x_152) ;  /* 0xffffffb000347947 */ /* 0x000fea000383ffff */
.L_x_51:
[----:B-1----:R1:W2:Y:S02]  /*79a0*/  SYNCS.PHASECHK.TRANS64.TRYWAIT P0, [R0+URZ+0x170], R4 ;  /* 0x00017004000075a7 */ /* 0x0022a400080011ff */
[----:B--2---:R-:W-:Y:S05]  /*79b0*/  @!P0 NANOSLEEP.SYNCS 0x989680 ;  /* 0x009896800000895d */ /* 0x004fea0003900000 */
[----:B------:R-:W2:Y:S02]  /*79c0*/  @!P0 SYNCS.PHASECHK.TRANS64 P0, [R0+URZ+0x170], R4 ;  /* 0x00017004000085a7 */ /* 0x000ea400080010ff */
[----:B--2---:R-:W-:Y:S05]  /*79d0*/  @!P0 BRA `(.L_x_51) ;  /* 0xfffffffc00f08947 */ /* 0x004fea000383ffff */
[----:B------:R-:W-:Y:S05]  /*79e0*/  BRA `(.L_x_153) ;  /* 0xffffffb000907947 */ /* 0x000fea000383ffff */
.L_x_52:
[----:B------:R-:W-:-:S07]  /*79f0*/  MOV R0, UR5 ;  /* 0x0000000500007c02 */ /* 0x000fce0008000f00 */
.L_x_154:
[----:B-1----:R1:W2:Y:S02]  /*7a00*/  SYNCS.PHASECHK.TRANS64.TRYWAIT P0, [R0+URZ+0x120], R5 ;  /* 0x00012005000075a7 */ /* 0x0022a400080011ff */
[----:B--2---:R-:W-:Y:S05]  /*7a10*/  @!P0 NANOSLEEP.SYNCS 0x989680 ;  /* 0x009896800000895d */ /* 0x004fea0003900000 */
[----:B------:R-:W2:Y:S02]  /*7a20*/  @!P0 SYNCS.PHASECHK.TRANS64 P0, [R0+URZ+0x120], R5 ;  /* 0x00012005000085a7 */ /* 0x000ea400080010ff */
[----:B--2---:R-:W-:Y:S05]  /*7a30*/  @!P0 BRA `(.L_x_154) ;  /* 0xfffffffc00f08947 */ /* 0x004fea000383ffff */
[----:B------:R-:W-:Y:S05]  /*7a40*/  BRA `(.L_x_155) ;  /* 0xffffffb000a07947 */ /* 0x000fea000383ffff */
.L_x_53:
[----:B-1----:R1:W2:Y:S02]  /*7a50*/  SYNCS.PHASECHK.TRANS64.TRYWAIT P1, [R0+URZ+0x110], R4 ;  /* 0x00011004000075a7 */ /* 0x0022a400080211ff */
[----:B--2---:R-:W-:Y:S05]  /*7a60*/  @!P1 NANOSLEEP.SYNCS 0x989680 ;  /* 0x009896800000995d */ /* 0x004fea0003900000 */
[----:B------:R-:W2:Y:S02]  /*7a70*/  @!P1 SYNCS.PHASECHK.TRANS64 P1, [R0+URZ+0x110], R4 ;  /* 0x00011004000095a7 */ /* 0x000ea400080210ff */
[----:B--2---:R-:W-:Y:S05]  /*7a80*/  @!P1 BRA `(.L_x_53) ;  /* 0xfffffffc00f09947 */ /* 0x004fea000383ffff */
[----:B------:R-:W-:Y:S05]  /*7a90*/  BRA `(.L_x_156) ;  /* 0xffffffb000d07947 */ /* 0x000fea000383ffff */
.L_x_56:
[----:B------:R-:W-:-:S07]  /*7aa0*/  MOV R0, UR5 ;  /* 0x0000000500007c02 */ /* 0x000fce0008000f00 */
.L_x_157:
[----:B-1----:R1:W2:Y:S02]  /*7ab0*/  SYNCS.PHASECHK.TRANS64.TRYWAIT P0, [R0+URZ+0x120], R2 ;  /* 0x00012002000075a7 */ /* 0x0022a400080011ff */
[----:B--2---:R-:W-:Y:S05]  /*7ac0*/  @!P0 NANOSLEEP.SYNCS 0x989680 ;  /* 0x009896800000895d */ /* 0x004fea0003900000 */
[----:B------:R-:W2:Y:S02]  /*7ad0*/  @!P0 SYNCS.PHASECHK.TRANS64 P0, [R0+URZ+0x120], R2 ;  /* 0x00012002000085a7 */ /* 0x000ea400080010ff */
[----:B--2---:R-:W-:Y:S05]  /*7ae0*/  @!P0 BRA `(.L_x_157) ;  /* 0xfffffffc00f08947 */ /* 0x004fea000383ffff */
[----:B------:R-:W-:Y:S05]  /*7af0*/  BRA `(.L_x_55) ;  /* 0xffffffb400247947 */ /* 0x000fea000383ffff */
.L_x_63:
[----:B-1----:R1:W2:Y:S02]  /*7b00*/  SYNCS.PHASECHK.TRANS64.TRYWAIT P1, [R0+URZ+0x110], R2 ;  /* 0x00011002000075a7 */ /* 0x0022a400080211ff */
[----:B--2---:R-:W-:Y:S05]  /*7b10*/  @!P1 NANOSLEEP.SYNCS 0x989680 ;  /* 0x009896800000995d */ /* 0x004fea0003900000 */
[----:B------:R-:W2:Y:S02]  /*7b20*/  @!P1 SYNCS.PHASECHK.TRANS64 P1, [R0+URZ+0x110], R2 ;  /* 0x00011002000095a7 */ /* 0x000ea400080210ff */
[----:B--2---:R-:W-:Y:S05]  /*7b30*/  @!P1 BRA `(.L_x_63) ;  /* 0xfffffffc00f09947 */ /* 0x004fea000383ffff */
[----:B------:R-:W-:Y:S05]  /*7b40*/  BRA `(.L_x_158) ;  /* 0xffffffb800947947 */ /* 0x000fea000383ffff */
.L_x_64:
[----:B------:R-:W-:-:S07]  /*7b50*/  MOV R2, UR7 ;  /* 0x0000000700027c02 */ /* 0x000fce0008000f00 */
.L_x_159:
[----:B-1----:R1:W2:Y:S02]  /*7b60*/  SYNCS.PHASECHK.TRANS64.TRYWAIT P0, [R2+URZ+0x150], R0 ;  /* 0x00015000020075a7 */ /* 0x0022a400080011ff */
[----:B--2---:R-:W-:Y:S05]  /*7b70*/  @!P0 NANOSLEEP.SYNCS 0x989680 ;  /* 0x009896800000895d */ /* 0x004fea0003900000 */
[----:B------:R-:W2:Y:S02]  /*7b80*/  @!P0 SYNCS.PHASECHK.TRANS64 P0, [R2+URZ+0x150], R0 ;  /* 0x00015000020085a7 */ /* 0x000ea400080010ff */
[----:B--2---:R-:W-:Y:S05]  /*7b90*/  @!P0 BRA `(.L_x_159) ;  /* 0xfffffffc00f08947 */ /* 0x004fea000383ffff */
[----:B------:R-:W-:Y:S05]  /*7ba0*/  BRA `(.L_x_160) ;  /* 0xffffffb800e47947 */ /* 0x000fea000383ffff */
.L_x_67:
[----:B------:R-:W-:Y:S07]  /*7bb0*/  MOV R0, UR6 ;  /* 0x0000000600007c02 */ /* 0x000fee0008000f00 */
.L_x_161:
[----:B-1----:R1:W2:Y:S02]  /*7bc0*/  SYNCS.PHASECHK.TRANS64.TRYWAIT P0, [R0+URZ], R2 ;  /* 0x00000002000075a7 */ /* 0x0022a400080011ff */
[----:B--2---:R-:W-:Y:S05]  /*7bd0*/  @!P0 NANOSLEEP.SYNCS 0x989680 ;  /* 0x009896800000895d */ /* 0x004fea0003900000 */
[----:B------:R-:W2:Y:S02]  /*7be0*/  @!P0 SYNCS.PHASECHK.TRANS64 P0, [R0+URZ], R2 ;  /* 0x00000002000085a7 */ /* 0x000ea400080010ff */
[----:B--2---:R-:W-:Y:S05]  /*7bf0*/  @!P0 BRA `(.L_x_161) ;  /* 0xfffffffc00f08947 */ /* 0x004fea000383ffff */
[----:B------:R-:W-:Y:S05]  /*7c00*/  BRA `(.L_x_66) ;  /* 0xffffffbc00007947 */ /* 0x000fea000383ffff */
.L_x_70:
[----:B------:R-:W-:-:S07]  /*7c10*/  MOV R0, UR6 ;  /* 0x0000000600007c02 */ /* 0x000fce0008000f00 */
.L_x_162:
[----:B--2---:R2:W4:Y:S02]  /*7c20*/  SYNCS.PHASECHK.TRANS64.TRYWAIT P0, [R0+URZ], R2 ;  /* 0x00000002000075a7 */ /* 0x00452400080011ff */
[----:B----4-:R-:W-:Y:S05]  /*7c30*/  @!P0 NANOSLEEP.SYNCS 0x989680 ;  /* 0x009896800000895d */ /* 0x010fea0003900000 */
[----:B------:R-:W4:Y:S02]  /*7c40*/  @!P0 SYNCS.PHASECHK.TRANS64 P0, [R0+URZ], R2 ;  /* 0x00000002000085a7 */ /* 0x000f2400080010ff */
[----:B----4-:R-:W-:Y:S05]  /*7c50*/  @!P0 BRA `(.L_x_162) ;  /* 0xfffffffc00f08947 */ /* 0x010fea000383ffff */
[----:B------:R-:W-:Y:S05]  /*7c60*/  BRA `(.L_x_163) ;  /* 0xffffffbc00dc7947 */ /* 0x000fea000383ffff */
.L_x_71:
[----:B------:R-:W-:-:S07]  /*7c70*/  MOV R0, UR6 ;  /* 0x0000000600007c02 */ /* 0x000fce0008000f00 */
.L_x_164:
[----:B-1----:R1:W2:Y:S02]  /*7c80*/  SYNCS.PHASECHK.TRANS64.TRYWAIT P0, [R0+URZ], R3 ;  /* 0x00000003000075a7 */ /* 0x0022a400080011ff */
[----:B--2---:R-:W-:Y:S05]  /*7c90*/  @!P0 NANOSLEEP.SYNCS 0x989680 ;  /* 0x009896800000895d */ /* 0x004fea0003900000 */
[----:B------:R-:W2:Y:S02]  /*7ca0*/  @!P0 SYNCS.PHASECHK.TRANS64 P0, [R0+URZ], R3 ;  /* 0x00000003000085a7 */ /* 0x000ea400080010ff */
[----:B--2---:R-:W-:Y:S05]  /*7cb0*/  @!P0 BRA `(.L_x_164) ;  /* 0xfffffffc00f08947 */ /* 0x004fea000383ffff */
[----:B------:R-:W-:Y:S05]  /*7cc0*/  BRA `(.L_x_165) ;  /* 0xffffffbc00e87947 */ /* 0x000fea000383ffff */
.L_x_72:
[----:B------:R-:W-:-:S07]  /*7cd0*/  MOV R0, UR6 ;  /* 0x0000000600007c02 */ /* 0x000fce0008000f00 */
.L_x_166:
[----:B-1----:R1:W2:Y:S02]  /*7ce0*/  SYNCS.PHASECHK.TRANS64.TRYWAIT P0, [R0+URZ], R3 ;  /* 0x00000003000075a7 */ /* 0x0022a400080011ff */
[----:B--2---:R-:W-:Y:S05]  /*7cf0*/  @!P0 NANOSLEEP.SYNCS 0x989680 ;  /* 0x009896800000895d */ /* 0x004fea0003900000 */
[----:B------:R-:W2:Y:S02]  /*7d00*/  @!P0 SYNCS.PHASECHK.TRANS64 P0, [R0+URZ], R3 ;  /* 0x00000003000085a7 */ /* 0x000ea400080010ff */
[----:B--2---:R-:W-:Y:S05]  /*7d10*/  @!P0 BRA `(.L_x_166) ;  /* 0xfffffffc00f08947 */ /* 0x004fea000383ffff */
[----:B------:R-:W-:Y:S05]  /*7d20*/  BRA `(.L_x_167) ;  /* 0xffffffbc00f47947 */ /* 0x000fea000383ffff */
.L_x_73:
[----:B-1----:R-:W-:-:S07]  /*7d30*/  MOV R0, UR7 ;  /* 0x0000000700007c02 */ /* 0x002fce0008000f00 */
.L_x_168:
[----:B-1----:R1:W2:Y:S02]  /*7d40*/  SYNCS.PHASECHK.TRANS64.TRYWAIT P0, [R0+URZ], R2 ;  /* 0x00000002000075a7 */ /* 0x0022a400080011ff */
[----:B--2---:R-:W-:Y:S05]  /*7d50*/  @!P0 NANOSLEEP.SYNCS 0x989680 ;  /* 0x009896800000895d */ /* 0x004fea0003900000 */
[----:B------:R-:W2:Y:S02]  /*7d60*/  @!P0 SYNCS.PHASECHK.TRANS64 P0, [R0+URZ], R2 ;  /* 0x00000002000085a7 */ /* 0x000ea400080010ff */
[----:B--2---:R-:W-:Y:S05]  /*7d70*/  @!P0 BRA `(.L_x_168) ;  /* 0xfffffffc00f08947 */ /* 0x004fea000383ffff */
[----:B------:R-:W-:Y:S05]  /*7d80*/  BRA `(.L_x_169) ;  /* 0xffffffc000007947 */ /* 0x000fea000383ffff */
.L_x_78:
[----:B--2---:R2:W3:Y:S02]  /*7d90*/  SYNCS.PHASECHK.TRANS64.TRYWAIT P0, [R0+URZ+0x110], R2 ;  /* 0x00011002000075a7 */ /* 0x0044e400080011ff */
[----:B---3--:R-:W-:Y:S05]  /*7da0*/  @!P0 NANOSLEEP.SYNCS 0x989680 ;  /* 0x009896800000895d */ /* 0x008fea0003900000 */
[----:B------:R-:W3:Y:S02]  /*7db0*/  @!P0 SYNCS.PHASECHK.TRANS64 P0, [R0+URZ+0x110], R2 ;  /* 0x00011002000085a7 */ /* 0x000ee400080010ff */
[----:B---3--:R-:W-:Y:S05]  /*7dc0*/  @!P0 BRA `(.L_x_78) ;  /* 0xfffffffc00f08947 */ /* 0x008fea000383ffff */
[----:B------:R-:W-:Y:S05]  /*7dd0*/  BRA `(.L_x_170) ;  /* 0xffffffc000f87947 */ /* 0x000fea000383ffff */
.L_x_81:
[----:B------:R-:W-:Y:S07]  /*7de0*/  MOV R0, UR7 ;  /* 0x0000000700007c02 */ /* 0x000fee0008000f00 */
.L_x_171:
[----:B--2---:R2:W3:Y:S02]  /*7df0*/  SYNCS.PHASECHK.TRANS64.TRYWAIT P0, [R0+URZ+0x108], R2 ;  /* 0x00010802000075a7 */ /* 0x0044e400080011ff */
[----:B---3--:R-:W-:Y:S05]  /*7e00*/  @!P0 NANOSLEEP.SYNCS 0x989680 ;  /* 0x009896800000895d */ /* 0x008fea0003900000 */
[----:B------:R-:W3:Y:S02]  /*7e10*/  @!P0 SYNCS.PHASECHK.TRANS64 P0, [R0+URZ+0x108], R2 ;  /* 0x00010802000085a7 */ /* 0x000ee400080010ff */
[----:B---3--:R-:W-:Y:S05]  /*7e20*/  @!P0 BRA `(.L_x_171) ;  /* 0xfffffffc00f08947 */ /* 0x008fea000383ffff */
[----:B------:R-:W-:Y:S05]  /*7e30*/  BRA `(.L_x_80) ;  /* 0xffffffc400d87947 */ /* 0x000fea000383ffff */
.L_x_84:
[----:B------:R-:W-:Y:S07]  /*7e40*/  MOV R0, UR15 ;  /* 0x0000000f00007c02 */ /* 0x000fee0008000f00 */
.L_x_172:
[----:B-1----:R1:W2:Y:S02]  /*7e50*/  SYNCS.PHASECHK.TRANS64.TRYWAIT P0, [R0+URZ+0xe8], R9 ;  /* 0x0000e809000075a7 */ /* 0x0022a400080011ff */
[----:B--2---:R-:W-:Y:S05]  /*7e60*/  @!P0 NANOSLEEP.SYNCS 0x989680 ;  /* 0x009896800000895d */ /* 0x004fea0003900000 */
[----:B------:R-:W2:Y:S02]  /*7e70*/  @!P0 SYNCS.PHASECHK.TRANS64 P0, [R0+URZ+0xe8], R9 ;  /* 0x0000e809000085a7 */ /* 0x000ea400080010ff */
[----:B--2---:R-:W-:Y:S05]  /*7e80*/  @!P0 BRA `(.L_x_172) ;  /* 0xfffffffc00f08947 */ /* 0x004fea000383ffff */
[----:B------:R-:W-:Y:S05]  /*7e90*/  BRA `(.L_x_173) ;  /* 0xffffffc800507947 */ /* 0x000fea000383ffff */
.L_x_85:
[----:B------:R-:W-:Y:S07]  /*7ea0*/  MOV R0, UR13 ;  /* 0x0000000d00007c02 */ /* 0x000fee0008000f00 */
.L_x_174:
[----:B-1----:R1:W2:Y:S02]  /*7eb0*/  SYNCS.PHASECHK.TRANS64.TRYWAIT P0, [R0+URZ+0xe8], R20 ;  /* 0x0000e814000075a7 */ /* 0x0022a400080011ff */
[----:B--2---:R-:W-:Y:S05]  /*7ec0*/  @!P0 NANOSLEEP.SYNCS 0x989680 ;  /* 0x009896800000895d */ /* 0x004fea0003900000 */
[----:B------:R-:W2:Y:S02]  /*7ed0*/  @!P0 SYNCS.PHASECHK.TRANS64 P0, [R0+URZ+0xe8], R20 ;  /* 0x0000e814000085a7 */ /* 0x000ea400080010ff */
[----:B--2---:R-:W-:Y:S05]  /*7ee0*/  @!P0 BRA `(.L_x_174) ;  /* 0xfffffffc00f08947 */ /* 0x004fea000383ffff */
[----:B------:R-:W-:Y:S05]  /*7ef0*/  BRA `(.L_x_175) ;  /* 0xffffffc800f07947 */ /* 0x000fea000383ffff */
.L_x_87:
[----:B------:R-:W-:-:S07]  /*7f00*/  MOV R0, UR4 ;  /* 0x0000000400007c02 */ /* 0x000fce0008000f00 */
.L_x_176:
[----:B-1----:R1:W3:Y:S02]  /*7f10*/  SYNCS.PHASECHK.TRANS64.TRYWAIT P0, [R0+URZ], R2 ;  /* 0x00000002000075a7 */ /* 0x0022e400080011ff */
[----:B---3--:R-:W-:Y:S05]  /*7f20*/  @!P0 NANOSLEEP.SYNCS 0x989680 ;  /* 0x009896800000895d */ /* 0x008fea0003900000 */
[----:B------:R-:W3:Y:S02]  /*7f30*/  @!P0 SYNCS.PHASECHK.TRANS64 P0, [R0+URZ], R2 ;  /* 0x00000002000085a7 */ /* 0x000ee400080010ff */
[----:B---3--:R-:W-:Y:S05]  /*7f40*/  @!P0 BRA `(.L_x_176) ;  /* 0xfffffffc00f08947 */ /* 0x008fea000383ffff */
[----:B------:R-:W-:Y:S05]  /*7f50*/  BRA `(.L_x_177) ;  /* 0xffffffcc007c7947 */ /* 0x000fea000383ffff */
.L_x_88:
[----:B------:R-:W-:-:S07]  /*7f60*/  MOV R0, UR4 ;  /* 0x0000000400007c02 */ /* 0x000fce0008000f00 */
.L_x_178:
[----:B-1----:R1:W3:Y:S02]  /*7f70*/  SYNCS.PHASECHK.TRANS64.TRYWAIT P0, [R0+URZ], R2 ;  /* 0x00000002000075a7 */ /* 0x0022e400080011ff */
[----:B---3--:R-:W-:Y:S05]  /*7f80*/  @!P0 NANOSLEEP.SYNCS 0x989680 ;  /* 0x009896800000895d */ /* 0x008fea0003900000 */
[----:B------:R-:W3:Y:S02]  /*7f90*/  @!P0 SYNCS.PHASECHK.TRANS64 P0, [R0+URZ], R2 ;  /* 0x00000002000085a7 */ /* 0x000ee400080010ff */
[----:B---3--:R-:W-:Y:S05]  /*7fa0*/  @!P0 BRA `(.L_x_178) ;  /* 0xfffffffc00f08947 */ /* 0x008fea000383ffff */
[----:B------:R-:W-:Y:S05]  /*7fb0*/  BRA `(.L_x_179) ;  /* 0xffffffcc00887947 */ /* 0x000fea000383ffff */
.L_x_90:
[----:B--2---:R2:W4:Y:S02]  /*7fc0*/  SYNCS.PHASECHK.TRANS64.TRYWAIT P0, [R0+URZ+0x110], R2 ;  /* 0x00011002000075a7 */ /* 0x00452400080011ff */
[----:B----4-:R-:W-:Y:S05]  /*7fd0*/  @!P0 NANOSLEEP.SYNCS 0x989680 ;  /* 0x009896800000895d */ /* 0x010fea0003900000 */
[----:B------:R-:W4:Y:S02]  /*7fe0*/  @!P0 SYNCS.PHASECHK.TRANS64 P0, [R0+URZ+0x110], R2 ;  /* 0x00011002000085a7 */ /* 0x000f2400080010ff */
[----:B----4-:R-:W-:Y:S05]  /*7ff0*/  @!P0 BRA `(.L_x_90) ;  /* 0xfffffffc00f08947 */ /* 0x010fea000383ffff */
[----:B------:R-:W-:Y:S05]  /*8000*/  BRA `(.L_x_180) ;  /* 0xffffffd000787947 */ /* 0x000fea000383ffff */
.L_x_100:
[----:B-1----:R1:W3:Y:S02]  /*8010*/  SYNCS.PHASECHK.TRANS64.TRYWAIT P1, [R2+URZ+0xd0], R4 ;  /* 0x0000d004020075a7 */ /* 0x0022e400080211ff */
[----:B---3--:R-:W-:Y:S05]  /*8020*/  @!P1 NANOSLEEP.SYNCS 0x989680 ;  /* 0x009896800000995d */ /* 0x008fea0003900000 */
[----:B------:R-:W3:Y:S02]  /*8030*/  @!P1 SYNCS.PHASECHK.TRANS64 P1, [R2+URZ+0xd0], R4 ;  /* 0x0000d004020095a7 */ /* 0x000ee400080210ff */
[----:B---3--:R-:W-:Y:S05]  /*8040*/  @!P1 BRA `(.L_x_100) ;  /* 0xfffffffc00f09947 */ /* 0x008fea000383ffff */
[----:B------:R-:W-:Y:S05]  /*8050*/  BRA `(.L_x_99) ;  /* 0xffffffdc00787947 */ /* 0x000fea000383ffff */
.L_x_102:
[----:B-1----:R1:W2:Y:S02]  /*8060*/  SYNCS.PHASECHK.TRANS64.TRYWAIT P0, [R44+URZ+0x130], R3 ;  /* 0x000130032c0075a7 */ /* 0x0022a400080011ff */
[----:B--2---:R-:W-:Y:S05]  /*8070*/  @!P0 NANOSLEEP.SYNCS 0x989680 ;  /* 0x009896800000895d */ /* 0x004fea0003900000 */
[----:B------:R-:W2:Y:S02]  /*8080*/  @!P0 SYNCS.PHASECHK.TRANS64 P0, [R44+URZ+0x130], R3 ;  /* 0x000130032c0085a7 */ /* 0x000ea400080010ff */
[----:B--2---:R-:W-:Y:S05]  /*8090*/  @!P0 BRA `(.L_x_102) ;  /* 0xfffffffc00f08947 */ /* 0x004fea000383ffff */
[----:B------:R-:W-:Y:S05]  /*80a0*/  BRA `(.L_x_101) ;  /* 0xffffffdc00c87947 */ /* 0x000fea000383ffff */
.L_x_113:
[----:B-1----:R1:W2:Y:S02]  /*80b0*/  SYNCS.PHASECHK.TRANS64.TRYWAIT P0, [R2+URZ+0xd0], R45 ;  /* 0x0000d02d020075a7 */ /* 0x0022a400080011ff */
[----:B--2---:R-:W-:Y:S05]  /*80c0*/  @!P0 NANOSLEEP.SYNCS 0x989680 ;  /* 0x009896800000895d */ /* 0x004fea0003900000 */
[----:B------:R-:W2:Y:S02]  /*80d0*/  @!P0 SYNCS.PHASECHK.TRANS64 P0, [R2+URZ+0xd0], R45 ;  /* 0x0000d02d020085a7 */ /* 0x000ea400080010ff */
[----:B--2---:R-:W-:Y:S05]  /*80e0*/  @!P0 BRA `(.L_x_113) ;  /* 0xfffffffc00f08947 */ /* 0x004fea000383ffff */
[----:B------:R-:W-:Y:S05]  /*80f0*/  BRA `(.L_x_112) ;  /* 0xffffffe400d87947 */ /* 0x000fea000383ffff */
        .weak           $__internal_0_$__cuda_sm10x_tcgen05_guardrail_trap_col_being_dealloced_not_returned_by_alloc
        .type           $__internal_0_$__cuda_sm10x_tcgen05_guardrail_trap_col_being_dealloced_not_returned_by_alloc,@function
        .size           $__internal_0_$__cuda_sm10x_tcgen05_guardrail_trap_col_being_dealloced_not_returned_by_alloc,($__internal_1_$__cuda_sm10x_tcgen05_guardrail_trap_phase_invalid_during_alloc - $__internal_0_$__cuda_sm10x_tcgen05_guardrail_trap_col_being_dealloced_not_returned_by_alloc)
$__internal_0_$__cuda_sm10x_tcgen05_guardrail_trap_col_being_dealloced_not_returned_by_alloc:
[----:B------:R-:W-:Y:S05]  /*8100*/  BPT.TRAP 0x1 ;  /* 0x000000040000795c */ /* 0x000fea0000300000 */
[----:B------:R-:W-:-:S04]  /*8110*/  HFMA2 R3, -RZ, RZ, 0, 0 ;  /* 0x00000000ff037431 */ /* 0x000fc800000001ff */
[----:B------:R-:W-:Y:S05]  /*8120*/  RET.REL.NODEC R2 `(_ZN7cutlass13device_kernelINS_4gemm6kernel13GemmUniversalIN4cute5tupleIJiiiiEEENS1_10collective13CollectiveMmaINS1_35MainloopSm100TmaUmmaWarpSpecializedILi13ELi2ELi4ENS5_IJNS4_1CILi1EEESB_SB_EEEEENS5_IJNSA_ILi64EEESE_SE_EEENS_10bfloat16_tENS5_IJlSB_lEEESG_SH_NS4_8TiledMMAINS4_8MMA_AtomIJNS4_20SM100_MMA_F16BF16_SSISG_SG_fLi64ELi64ELNS4_4UMMA5MajorE0ELSM_0ELNSL_7ScaleInE0ELSN_0EEEEEENS4_6LayoutISC_NS5_IJNSA_ILi0EEESR_SR_EEEEENS5_IJNS4_10UnderscoreESU_SU_EEEEENS4_13SM90_TMA_LOADENS4_14ComposedLayoutINS4_7SwizzleILi3ELi4ELi3EEENS4_18smem_ptr_flag_bitsILi16EEENSQ_INS5_IJNSA_ILi8EEESE_EEENS5_IJSE_SB_EEEEEEEvNS4_8identityESX_S17_vS18_EENS_8epilogue10collective18CollectiveEpilogueINS1A_23Sm100TmaWarpSpecializedILi3ELi2ELi16ELb1ELb0EEEJSF_NS5_IJNSQ_ISE_SB_EENSQ_INSA_ILi32EEESB_EEEEESG_SH_SG_SH_NS1A_6fusion15FusionCallbacksIS1E_NS1J_17LinearCombinationISG_fSG_fLNS_15FloatRoundStyleE2EEESF_S1I_JEEENS4_5SM1004TMEM4LOAD26SM100_TMEM_LOAD_16dp256b4xESX_NSY_INSZ_ILi2ELi4ELi3EEES12_NSQ_INS5_IJS13_S1G_EEENS5_IJS1G_SB_EEEEEEENS4_17SM75_U32x4_LDSM_NENS4_14SM90_TMA_STOREES1X_NS4_17SM90_U32x4_STSM_NENS4_39AutoVectorizingCopyWithAssumedAlignmentILi128EEEEEEvvEEEEvNT_6ParamsE) ;  /* 0xffffff7c02b47950 */ /* 0x000fea0003c3ffff */
        .weak           $__internal_1_$__cuda_sm10x_tcgen05_guardrail_trap_phase_invalid_during_alloc
        .type           $__internal_1_$__cuda_sm10x_tcgen05_guardrail_trap_phase_invalid_during_alloc,@function
        .size           $__internal_1_$__cuda_sm10x_tcgen05_guardrail_trap_phase_invalid_during_alloc,($__internal_2_$__cuda_sm10x_tcgen05_guardrail_trap_unallocated_columns_being_dealloced - $__internal_1_$__cuda_sm10x_tcgen05_guardrail_trap_phase_invalid_during_alloc)
$__internal_1_$__cuda_sm10x_tcgen05_guardrail_trap_phase_invalid_during_alloc:
[----:B------:R-:W-:Y:S05]  /*8130*/  BPT.TRAP 0x1 ;  /* 0x000000040000795c */ /* 0x000fea0000300000 */
[----:B------:R-:W-:-:S04]  /*8140*/  MOV R3, 0x0 ;  /* 0x0000000000037802 */ /* 0x000fc80000000f00 */
[----:B------:R-:W-:Y:S05]  /*8150*/  RET.REL.NODEC R2 `(_ZN7cutlass13device_kernelINS_4gemm6kernel13GemmUniversalIN4cute5tupleIJiiiiEEENS1_10collective13CollectiveMmaINS1_35MainloopSm100TmaUmmaWarpSpecializedILi13ELi2ELi4ENS5_IJNS4_1CILi1EEESB_SB_EEEEENS5_IJNSA_ILi64EEESE_SE_EEENS_10bfloat16_tENS5_IJlSB_lEEESG_SH_NS4_8TiledMMAINS4_8MMA_AtomIJNS4_20SM100_MMA_F16BF16_SSISG_SG_fLi64ELi64ELNS4_4UMMA5MajorE0ELSM_0ELNSL_7ScaleInE0ELSN_0EEEEEENS4_6LayoutISC_NS5_IJNSA_ILi0EEESR_SR_EEEEENS5_IJNS4_10UnderscoreESU_SU_EEEEENS4_13SM90_TMA_LOADENS4_14ComposedLayoutINS4_7SwizzleILi3ELi4ELi3EEENS4_18smem_ptr_flag_bitsILi16EEENSQ_INS5_IJNSA_ILi8EEESE_EEENS5_IJSE_SB_EEEEEEEvNS4_8identityESX_S17_vS18_EENS_8epilogue10collective18CollectiveEpilogueINS1A_23Sm100TmaWarpSpecializedILi3ELi2ELi16ELb1ELb0EEEJSF_NS5_IJNSQ_ISE_SB_EENSQ_INSA_ILi32EEESB_EEEEESG_SH_SG_SH_NS1A_6fusion15FusionCallbacksIS1E_NS1J_17LinearCombinationISG_fSG_fLNS_15FloatRoundStyleE2EEESF_S1I_JEEENS4_5SM1004TMEM4LOAD26SM100_TMEM_LOAD_16dp256b4xESX_NSY_INSZ_ILi2ELi4ELi3EEES12_NSQ_INS5_IJS13_S1G_EEENS5_IJS1G_SB_EEEEEEENS4_17SM75_U32x4_LDSM_NENS4_14SM90_TMA_STOREES1X_NS4_17SM90_U32x4_STSM_NENS4_39AutoVectorizingCopyWithAssumedAlignmentILi128EEEEEEvvEEEEvNT_6ParamsE) ;  /* 0xffffff7c02a87950 */ /* 0x000fea0003c3ffff */
        .weak           $__internal_2_$__cuda_sm10x_tcgen05_guardrail_trap_unallocated_columns_being_dealloced
        .type           $__internal_2_$__cuda_sm10x_tcgen05_guardrail_trap_unallocated_columns_being_dealloced,@function
        .size           $__internal_2_$__cuda_sm10x_tcgen05_guardrail_trap_unallocated_columns_being_dealloced,(.L_x_182 - $__internal_2_$__cuda_sm10x_tcgen05_guardrail_trap_unallocated_columns_being_dealloced)
$__internal_2_$__cuda_sm10x_tcgen05_guardrail_trap_unallocated_columns_being_dealloced:
[----:B------:R-:W-:Y:S05]  /*8160*/  BPT.TRAP 0x1 ;  /* 0x000000040000795c */ /* 0x000fea0000300000 */
[----:B------:R-:W-:-:S04]  /*8170*/  HFMA2 R3, -RZ, RZ, 0, 0 ;  /* 0x00000000ff037431 */ /* 0x000fc800000001ff */
[----:B------:R-:W-:Y:S05]  /*8180*/  RET.REL.NODEC R2 `(_ZN7cutlass13device_kernelINS_4gemm6kernel13GemmUniversalIN4cute5tupleIJiiiiEEENS1_10collective13CollectiveMmaINS1_35MainloopSm100TmaUmmaWarpSpecializedILi13ELi2ELi4ENS5_IJNS4_1CILi1EEESB_SB_EEEEENS5_IJNSA_ILi64EEESE_SE_EEENS_10bfloat16_tENS5_IJlSB_lEEESG_SH_NS4_8TiledMMAINS4_8MMA_AtomIJNS4_20SM100_MMA_F16BF16_SSISG_SG_fLi64ELi64ELNS4_4UMMA5MajorE0ELSM_0ELNSL_7ScaleInE0ELSN_0EEEEEENS4_6LayoutISC_NS5_IJNSA_ILi0EEESR_SR_EEEEENS5_IJNS4_10UnderscoreESU_SU_EEEEENS4_13SM90_TMA_LOADENS4_14ComposedLayoutINS4_7SwizzleILi3ELi4ELi3EEENS4_18smem_ptr_flag_bitsILi16EEENSQ_INS5_IJNSA_ILi8EEESE_EEENS5_IJSE_SB_EEEEEEEvNS4_8identityESX_S17_vS18_EENS_8epilogue10collective18CollectiveEpilogueINS1A_23Sm100TmaWarpSpecializedILi3ELi2ELi16ELb1ELb0EEEJSF_NS5_IJNSQ_ISE_SB_EENSQ_INSA_ILi32EEESB_EEEEESG_SH_SG_SH_NS1A_6fusion15FusionCallbacksIS1E_NS1J_17LinearCombinationISG_fSG_fLNS_15FloatRoundStyleE2EEESF_S1I_JEEENS4_5SM1004TMEM4LOAD26SM100_TMEM_LOAD_16dp256b4xESX_NSY_INSZ_ILi2ELi4ELi3EEES12_NSQ_INS5_IJS13_S1G_EEENS5_IJS1G_SB_EEEEEEENS4_17SM75_U32x4_LDSM_NENS4_14SM90_TMA_STOREES1X_NS4_17SM90_U32x4_STSM_NENS4_39AutoVectorizingCopyWithAssumedAlignmentILi128EEEEEEvvEEEEvNT_6ParamsE) ;  /* 0xffffff7c029c7950 */ /* 0x000fea0003c3ffff */
.L_x_181:
[----:B------:R-:W-:-:S00]  /*8190*/  BRA `(.L_x_181) ;  /* 0xfffffffc00fc7947 */ /* 0x000fc0000383ffff */
[----:B------:R-:W-:-:S00]  /*81a0*/  NOP ;  /* 0x0000000000007918 */ /* 0x000fc00000000000 */
        /* <DEDUP_REMOVED lines=13> */
.L_x_182:


//--------------------- .nv.global.init           --------------------------
	.section	.nv.global.init,"aw",@progbits
.nv.global.init:
	.type		$str$27,@object
	.size		$str$27,($str$28 - $str$27)
$str$27:
        /*0000*/ 	.byte	0x28, 0x61, 0x64, 0x64, 0x72, 0x65, 0x73, 0x73, 0x20, 0x26, 0x20, 0x6d, 0x61, 0x73, 0x6b, 0x29
        /*0010*/ 	.byte	0x20, 0x3d, 0x3d, 0x20, 0x30, 0x00
	.type		$str$28,@object
	.size		$str$28,($str$26 - $str$28)
$str$28:
        /*0016*/ 	.byte	0x2f, 0x74, 0x6d, 0x70, 0x2f, 0x63, 0x75, 0x74, 0x6c, 0x61, 0x73, 0x73, 0x5f, 0x73, 0x77, 0x65
        /*0026*/ 	.byte	0x65, 0x70, 0x5f, 0x73, 0x72, 0x63, 0x2f, 0x69, 0x6e, 0x63, 0x6c, 0x75, 0x64, 0x65, 0x2f, 0x63
        /*0036*/ 	.byte	0x75, 0x74, 0x65, 0x2f, 0x70, 0x6f, 0x69, 0x6e, 0x74, 0x65, 0x72, 0x5f, 0x66, 0x6c, 0x61, 0x67
        /*0046*/ 	.byte	0x67, 0x65, 0x64, 0x2e, 0x68, 0x70, 0x70, 0x00
	.type		$str$26,@object
	.size		$str$26,($str$25 - $str$26)
$str$26:
        /*004e*/ 	.byte	0x2f, 0x74, 0x6d, 0x70, 0x2f, 0x63, 0x75, 0x74, 0x6c, 0x61, 0x73, 0x73, 0x5f, 0x73, 0x77, 0x65
        /*005e*/ 	.byte	0x65, 0x70, 0x5f, 0x73, 0x72, 0x63, 0x2f, 0x69, 0x6e, 0x63, 0x6c, 0x75, 0x64, 0x65, 0x2f, 0x63
        /*006e*/ 	.byte	0x75, 0x74, 0x65, 0x2f, 0x61, 0x74, 0x6f, 0x6d, 0x2f, 0x63, 0x6f, 0x70, 0x79, 0x5f, 0x74, 0x72
        /*007e*/ 	.byte	0x61, 0x69, 0x74, 0x73, 0x5f, 0x73, 0x6d, 0x31, 0x30, 0x30, 0x2e, 0x68, 0x70, 0x70, 0x00
	.type		$str$25,@object
	.size		$str$25,(__unnamed_1 - $str$25)
$str$25:
        /*008d*/ 	.byte	0x28, 0x28, 0x75, 0x69, 0x6e, 0x74, 0x33, 0x32, 0x5f, 0x74, 0x28, 0x74, 0x68, 0x72, 0x65, 0x61
        /*009d*/ 	.byte	0x64, 0x49, 0x64, 0x78, 0x2e, 0x78, 0x29, 0x20, 0x2f, 0x20, 0x33, 0x32, 0x29, 0x20, 0x25, 0x20
        /*00ad*/ 	.byte	0x34, 0x29, 0x20, 0x3d, 0x3d, 0x20, 0x28, 0x28, 0x28, 0x74, 0x6d, 0x65, 0x6d, 0x5f, 0x61, 0x64
        /*00bd*/ 	.byte	0x64, 0x72, 0x20, 0x3e, 0x3e, 0x20, 0x31, 0x36, 0x29, 0x20, 0x2f, 0x20, 0x33, 0x32, 0x29, 0x20
        /*00cd*/ 	.byte	0x25, 0x20, 0x34, 0x29, 0x00
	.type		__unnamed_1,@object
	.size		__unnamed_1,(__unnamed_2 - __unnamed_1)
__unnamed_1:
        /*00d2*/ 	.byte	0x61, 0x75, 0x74, 0x6f, 0x20, 0x63, 0x75, 0x74, 0x65, 0x3a, 0x3a, 0x61, 0x73, 0x5f, 0x70, 0x6f
        /* <DEDUP_REMOVED lines=24> */
        /*0262*/ 	.byte	0x30, 0x34, 0x38, 0x3e, 0x3e, 0x3e, 0x3e, 0x5d, 0x00
	.type		__unnamed_2,@object
	.size		__unnamed_2,(.L_2 - __unnamed_2)
__unnamed_2:
        /* <DEDUP_REMOVED lines=45> */
        /*053b*/ 	.byte	0x3e, 0x3e, 0x3e, 0x5d, 0x00
.L_2:


//--------------------- .nv.shared._ZN7cutlass13device_kernelINS_4gemm6kernel13GemmUniversalIN4cute5tupleIJiiiiEEENS1_10collective13CollectiveMmaINS1_35MainloopSm100TmaUmmaWarpSpecializedILi13ELi2ELi4ENS5_IJNS4_1CILi1EEESB_SB_EEEEENS5_IJNSA_ILi64EEESE_SE_EEENS_10bfloat16_tENS5_IJlSB_lEEESG_SH_NS4_8TiledMMAINS4_8MMA_AtomIJNS4_20SM100_MMA_F16BF16_SSISG_SG_fLi64ELi64ELNS4_4UMMA5MajorE0ELSM_0ELNSL_7ScaleInE0ELSN_0EEEEEENS4_6LayoutISC_NS5_IJNSA_ILi0EEESR_SR_EEEEENS5_IJNS4_10UnderscoreESU_SU_EEEEENS4_13SM90_TMA_LOADENS4_14ComposedLayoutINS4_7SwizzleILi3ELi4ELi3EEENS4_18smem_ptr_flag_bitsILi16EEENSQ_INS5_IJNSA_ILi8EEESE_EEENS5_IJSE_SB_EEEEEEEvNS4_8identityESX_S17_vS18_EENS_8epilogue10collective18CollectiveEpilogueINS1A_23Sm100TmaWarpSpecializedILi3ELi2ELi16ELb1ELb0EEEJSF_NS5_IJNSQ_ISE_SB_EENSQ_INSA_ILi32EEESB_EEEEESG_SH_SG_SH_NS1A_6fusion15FusionCallbacksIS1E_NS1J_17LinearCombinationISG_fSG_fLNS_15FloatRoundStyleE2EEESF_S1I_JEEENS4_5SM1004TMEM4LOAD26SM100_TMEM_LOAD_16dp256b4xESX_NSY_INSZ_ILi2ELi4ELi3EEES12_NSQ_INS5_IJS13_S1G_EEENS5_IJS1G_SB_EEEEEEENS4_17SM75_U32x4_LDSM_NENS4_14SM90_TMA_STOREES1X_NS4_17SM90_U32x4_STSM_NENS4_39AutoVectorizingCopyWithAssumedAlignmentILi128EEEEEEvvEEEEvNT_6ParamsE --------------------------
	.section	.nv.shared._ZN7cutlass13device_kernelINS_4gemm6kernel13GemmUniversalIN4cute5tupleIJiiiiEEENS1_10collective13CollectiveMmaINS1_35MainloopSm100TmaUmmaWarpSpecializedILi13ELi2ELi4ENS5_IJNS4_1CILi1EEESB_SB_EEEEENS5_IJNSA_ILi64EEESE_SE_EEENS_10bfloat16_tENS5_IJlSB_lEEESG_SH_NS4_8TiledMMAINS4_8MMA_AtomIJNS4_20SM100_MMA_F16BF16_SSISG_SG_fLi64ELi64ELNS4_4UMMA5MajorE0ELSM_0ELNSL_7ScaleInE0ELSN_0EEEEEENS4_6LayoutISC_NS5_IJNSA_ILi0EEESR_SR_EEEEENS5_IJNS4_10UnderscoreESU_SU_EEEEENS4_13SM90_TMA_LOADENS4_14ComposedLayoutINS4_7SwizzleILi3ELi4ELi3EEENS4_18smem_ptr_flag_bitsILi16EEENSQ_INS5_IJNSA_ILi8EEESE_EEENS5_IJSE_SB_EEEEEEEvNS4_8identityESX_S17_vS18_EENS_8epilogue10collective18CollectiveEpilogueINS1A_23Sm100TmaWarpSpecializedILi3ELi2ELi16ELb1ELb0EEEJSF_NS5_IJNSQ_ISE_SB_EENSQ_INSA_ILi32EEESB_EEEEESG_SH_SG_SH_NS1A_6fusion15FusionCallbacksIS1E_NS1J_17LinearCombinationISG_fSG_fLNS_15FloatRoundStyleE2EEESF_S1I_JEEENS4_5SM1004TMEM4LOAD26SM100_TMEM_LOAD_16dp256b4xESX_NSY_INSZ_ILi2ELi4ELi3EEES12_NSQ_INS5_IJS13_S1G_EEENS5_IJS1G_SB_EEEEEEENS4_17SM75_U32x4_LDSM_NENS4_14SM90_TMA_STOREES1X_NS4_17SM90_U32x4_STSM_NENS4_39AutoVectorizingCopyWithAssumedAlignmentILi128EEEEEEvvEEEEvNT_6ParamsE,"aw",@nobits
	.sectionflags	@""
	.align	16
	.zero		1024


//--------------------- .nv.shared.reserved.0     --------------------------
	.section	.nv.shared.reserved.0,"aw",@nobits
	.weak		__nv_reservedSMEM_offset_0_alias
	.size		__nv_reservedSMEM_offset_0_alias, 0, 64
	.other		__nv_reservedSMEM_offset_0_alias,@"STO_CUDA_RESERVED_SHARED STV_DEFAULT"
__nv_reservedSMEM_offset_0_alias:
	.zero		0
.nv.shared.reserved.0:
	.zero		64
	.weak		__nv_reservedSMEM_tcgen05_partition
	.type		__nv_reservedSMEM_tcgen05_partition,@object
	.size		__nv_reservedSMEM_tcgen05_partition,(.L_0 - __nv_reservedSMEM_tcgen05_partition)
__nv_reservedSMEM_tcgen05_partition:
	.zero		32
.L_0:


//--------------------- .nv.global                --------------------------
	.section	.nv.global,"aw",@nobits
.nv.global:
	.type		_ZN40_INTERNAL_2cdad907_4_k_cu_f155f58e_253484cute1_E,@object
	.size		_ZN40_INTERNAL_2cdad907_4_k_cu_f155f58e_253484cute1_E,(_ZN40_INTERNAL_2cdad907_4_k_cu_f155f58e_253484cuda3std3__45__cpo6cbeginE - _ZN40_INTERNAL_2cdad907_4_k_cu_f155f58e_253484cute1_E)
_ZN40_INTERNAL_2cdad907_4_k_cu_f155f58e_253484cute1_E:
	.zero		1
	.type		_ZN40_INTERNAL_2cdad907_4_k_cu_f155f58e_253484cuda3std3__45__cpo6cbeginE,@object
	.size		_ZN40_INTERNAL_2cdad907_4_k_cu_f155f58e_253484cuda3std3__45__cpo6cbeginE,(_ZN40_INTERNAL_2cdad907_4_k_cu_f155f58e_253484cuda3std3__48in_placeE - _ZN40_INTERNAL_2cdad907_4_k_cu_f155f58e_253484cuda3std3__45__cpo6cbeginE)
_ZN40_INTERNAL_2cdad907_4_k_cu_f155f58e_253484cuda3std3__45__cpo6cbeginE:
	.zero		1
	.type		_ZN40_INTERNAL_2cdad907_4_k_cu_f155f58e_253484cuda3std3__48in_placeE,@object
	.size		_ZN40_INTERNAL_2cdad907_4_k_cu_f155f58e_253484cuda3std3__48in_placeE,(_ZN40_INTERNAL_2cdad907_4_k_cu_f155f58e_253484cuda3std6ranges3__45__cpo9iter_moveE - _ZN40_INTERNAL_2cdad907_4_k_cu_f155f58e_253484cuda3std3__48in_placeE)
_ZN40_INTERNAL_2cdad907_4_k_cu_f155f58e_253484cuda3std3__48in_placeE:
	.zero		1
	.type		_ZN40_INTERNAL_2cdad907_4_k_cu_f155f58e_253484cuda3std6ranges3__45__cpo9iter_moveE,@object
	.size		_ZN40_INTERNAL_2cdad907_4_k_cu_f155f58e_253484cuda3std6ranges3__45__cpo9iter_moveE,(_ZN40_INTERNAL_2cdad907_4_k_cu_f155f58e_253484cuda3std3__45__cpo5beginE - _ZN40_INTERNAL_2cdad907_4_k_cu_f155f58e_253484cuda3std6ranges3__45__cpo9iter_moveE)
_ZN40_INTERNAL_2cdad907_4_k_cu_f155f58e_253484cuda3std6ranges3__45__cpo9iter_moveE:
	.zero		1
	.type		_ZN40_INTERNAL_2cdad907_4_k_cu_f155f58e_253484cuda3std3__45__cpo5beginE,@object
	.size		_ZN40_INTERNAL_2cdad907_4_k_cu_f155f58e_253484cuda3std3__45__cpo5beginE,(_ZN40_INTERNAL_2cdad907_4_k_cu_f155f58e_253484cuda3std3__442_GLOBAL__N__2cdad907_4_k_cu_f155f58e_253486ignoreE - _ZN40_INTERNAL_2cdad907_4_k_cu_f155f58e_253484cuda3std3__45__cpo5beginE)
_ZN40_INTERNAL_2cdad907_4_k_cu_f155f58e_253484cuda3std3__45__cpo5beginE:
	.zero		1
	.type		_ZN40_INTERNAL_2cdad907_4_k_cu_f155f58e_253484cuda3std3__442_GLOBAL__N__2cdad907_4_k_cu_f155f58e_253486ignoreE,@object
	.size		_ZN40_INTERNAL_2cdad907_4_k_cu_f155f58e_253484cuda3std3__442_GLOBAL__N__2cdad907_4_k_cu_f155f58e_253486ignoreE,(_ZN40_INTERNAL_2cdad907_4_k_cu_f155f58e_253484cute7productE - _ZN40_INTERNAL_2cdad907_4_k_cu_f155f58e_253484cuda3std3__442_GLOBAL__N__2cdad907_4_k_cu_f155f58e_253486ignoreE)
_ZN40_INTERNAL_2cdad907_4_k_cu_f155f58e_253484cuda3std3__442_GLOBAL__N__2cdad907_4_k_cu_f155f58e_253486ignoreE:
	.zero		1
	.type		_ZN40_INTERNAL_2cdad907_4_k_cu_f155f58e_253484cute7productE,@object
	.size		_ZN40_INTERNAL_2cdad907_4_k_cu_f155f58e_253484cute7productE,(_ZN40_INTERNAL_2cdad907_4_k_cu_f155f58e_253484cuda3std3__45__cpo3endE - _ZN40_INTERNAL_2cdad907_4_k_cu_f155f58e_253484cute7productE)
_ZN40_INTERNAL_2cdad907_4_k_cu_f155f58e_253484cute7productE:
	.zero		1
	.type		_ZN40_INTERNAL_2cdad907_4_k_cu_f155f58e_253484cuda3std3__45__cpo3endE,@object
	.size		_ZN40_INTERNAL_2cdad907_4_k_cu_f155f58e_253484cuda3std3__45__cpo3endE,(_ZN40_INTERNAL_2cdad907_4_k_cu_f155f58e_253484cuda3std3__419piecewise_constructE - _ZN40_INTERNAL_2cdad907_4_k_cu_f155f58e_253484cuda3std3__45__cpo3endE)
_ZN40_INTERNAL_2cdad907_4_k_cu_f155f58e_253484cuda3std3__45__cpo3endE:
	.zero		1
	.type		_ZN40_INTERNAL_2cdad907_4_k_cu_f155f58e_253484cuda3std3__419piecewise_constructE,@object
	.size		_ZN40_INTERNAL_2cdad907_4_k_cu_f155f58e_253484cuda3std3__419piecewise_constructE,(_ZN40_INTERNAL_2cdad907_4_k_cu_f155f58e_253484cuda3std3__45__cpo4cendE - _ZN40_INTERNAL_2cdad907_4_k_cu_f155f58e_253484cuda3std3__419piecewise_constructE)
_ZN40_INTERNAL_2cdad907_4_k_cu_f155f58e_253484cuda3std3__419piecewise_constructE:
	.zero		1
	.type		_ZN40_INTERNAL_2cdad907_4_k_cu_f155f58e_253484cuda3std3__45__cpo4cendE,@object
	.size		_ZN40_INTERNAL_2cdad907_4_k_cu_f155f58e_253484cuda3std3__45__cpo4cendE,(_ZN40_INTERNAL_2cdad907_4_k_cu_f155f58e_253484cuda3std6ranges3__45__cpo4swapE - _ZN40_INTERNAL_2cdad907_4_k_cu_f155f58e_253484cuda3std3__45__cpo4cendE)
_ZN40_INTERNAL_2cdad907_4_k_cu_f155f58e_253484cuda3std3__45__cpo4cendE:
	.zero		1
	.type		_ZN40_INTERNAL_2cdad907_4_k_cu_f155f58e_253484cuda3std6ranges3__45__cpo4swapE,@object
	.size		_ZN40_INTERNAL_2cdad907_4_k_cu_f155f58e_253484cuda3std6ranges3__45__cpo4swapE,(.L_10 - _ZN40_INTERNAL_2cdad907_4_k_cu_f155f58e_253484cuda3std6ranges3__45__cpo4swapE)
_ZN40_INTERNAL_2cdad907_4_k_cu_f155f58e_253484cuda3std6ranges3__45__cpo4swapE:
	.zero		1
.L_10:


//--------------------- .nv.constant0._ZN7cutlass13device_kernelINS_4gemm6kernel13GemmUniversalIN4cute5tupleIJiiiiEEENS1_10collective13CollectiveMmaINS1_35MainloopSm100TmaUmmaWarpSpecializedILi13ELi2ELi4ENS5_IJNS4_1CILi1EEESB_SB_EEEEENS5_IJNSA_ILi64EEESE_SE_EEENS_10bfloat16_tENS5_IJlSB_lEEESG_SH_NS4_8TiledMMAINS4_8MMA_AtomIJNS4_20SM100_MMA_F16BF16_SSISG_SG_fLi64ELi64ELNS4_4UMMA5MajorE0ELSM_0ELNSL_7ScaleInE0ELSN_0EEEEEENS4_6LayoutISC_NS5_IJNSA_ILi0EEESR_SR_EEEEENS5_IJNS4_10UnderscoreESU_SU_EEEEENS4_13SM90_TMA_LOADENS4_14ComposedLayoutINS4_7SwizzleILi3ELi4ELi3EEENS4_18smem_ptr_flag_bitsILi16EEENSQ_INS5_IJNSA_ILi8EEESE_EEENS5_IJSE_SB_EEEEEEEvNS4_8identityESX_S17_vS18_EENS_8epilogue10collective18CollectiveEpilogueINS1A_23Sm100TmaWarpSpecializedILi3ELi2ELi16ELb1ELb0EEEJSF_NS5_IJNSQ_ISE_SB_EENSQ_INSA_ILi32EEESB_EEEEESG_SH_SG_SH_NS1A_6fusion15FusionCallbacksIS1E_NS1J_17LinearCombinationISG_fSG_fLNS_15FloatRoundStyleE2EEESF_S1I_JEEENS4_5SM1004TMEM4LOAD26SM100_TMEM_LOAD_16dp256b4xESX_NSY_INSZ_ILi2ELi4ELi3EEES12_NSQ_INS5_IJS13_S1G_EEENS5_IJS1G_SB_EEEEEEENS4_17SM75_U32x4_LDSM_NENS4_14SM90_TMA_STOREES1X_NS4_17SM90_U32x4_STSM_NENS4_39AutoVectorizingCopyWithAssumedAlignmentILi128EEEEEEvvEEEEvNT_6ParamsE --------------------------
	.section	.nv.constant0._ZN7cutlass13device_kernelINS_4gemm6kernel13GemmUniversalIN4cute5tupleIJiiiiEEENS1_10collective13CollectiveMmaINS1_35MainloopSm100TmaUmmaWarpSpecializedILi13ELi2ELi4ENS5_IJNS4_1CILi1EEESB_SB_EEEEENS5_IJNSA_ILi64EEESE_SE_EEENS_10bfloat16_tENS5_IJlSB_lEEESG_SH_NS4_8TiledMMAINS4_8MMA_AtomIJNS4_20SM100_MMA_F16BF16_SSISG_SG_fLi64ELi64ELNS4_4UMMA5MajorE0ELSM_0ELNSL_7ScaleInE0ELSN_0EEEEEENS4_6LayoutISC_NS5_IJNSA_ILi0EEESR_SR_EEEEENS5_IJNS4_10UnderscoreESU_SU_EEEEENS4_13SM90_TMA_LOADENS4_14ComposedLayoutINS4_7SwizzleILi3ELi4ELi3EEENS4_18smem_ptr_flag_bitsILi16EEENSQ_INS5_IJNSA_ILi8EEESE_EEENS5_IJSE_SB_EEEEEEEvNS4_8identityESX_S17_vS18_EENS_8epilogue10collective18CollectiveEpilogueINS1A_23Sm100TmaWarpSpecializedILi3ELi2ELi16ELb1ELb0EEEJSF_NS5_IJNSQ_ISE_SB_EENSQ_INSA_ILi32EEESB_EEEEESG_SH_SG_SH_NS1A_6fusion15FusionCallbacksIS1E_NS1J_17LinearCombinationISG_fSG_fLNS_15FloatRoundStyleE2EEESF_S1I_JEEENS4_5SM1004TMEM4LOAD26SM100_TMEM_LOAD_16dp256b4xESX_NSY_INSZ_ILi2ELi4ELi3EEES12_NSQ_INS5_IJS13_S1G_EEENS5_IJS1G_SB_EEEEEEENS4_17SM75_U32x4_LDSM_NENS4_14SM90_TMA_STOREES1X_NS4_17SM90_U32x4_STSM_NENS4_39AutoVectorizingCopyWithAssumedAlignmentILi128EEEEEEvvEEEEvNT_6ParamsE,"a",@progbits
	.sectionflags	@""
	.align	4
.nv.constant0._ZN7cutlass13device_kernelINS_4gemm6kernel13GemmUniversalIN4cute5tupleIJiiiiEEENS1_10collective13CollectiveMmaINS1_35MainloopSm100TmaUmmaWarpSpecializedILi13ELi2ELi4ENS5_IJNS4_1CILi1EEESB_SB_EEEEENS5_IJNSA_ILi64EEESE_SE_EEENS_10bfloat16_tENS5_IJlSB_lEEESG_SH_NS4_8TiledMMAINS4_8MMA_AtomIJNS4_20SM100_MMA_F16BF16_SSISG_SG_fLi64ELi64ELNS4_4UMMA5MajorE0ELSM_0ELNSL_7ScaleInE0ELSN_0EEEEEENS4_6LayoutISC_NS5_IJNSA_ILi0EEESR_SR_EEEEENS5_IJNS4_10UnderscoreESU_SU_EEEEENS4_13SM90_TMA_LOADENS4_14ComposedLayoutINS4_7SwizzleILi3ELi4ELi3EEENS4_18smem_ptr_flag_bitsILi16EEENSQ_INS5_IJNSA_ILi8EEESE_EEENS5_IJSE_SB_EEEEEEEvNS4_8identityESX_S17_vS18_EENS_8epilogue10collective18CollectiveEpilogueINS1A_23Sm100TmaWarpSpecializedILi3ELi2ELi16ELb1ELb0EEEJSF_NS5_IJNSQ_ISE_SB_EENSQ_INSA_ILi32EEESB_EEEEESG_SH_SG_SH_NS1A_6fusion15FusionCallbacksIS1E_NS1J_17LinearCombinationISG_fSG_fLNS_15FloatRoundStyleE2EEESF_S1I_JEEENS4_5SM1004TMEM4LOAD26SM100_TMEM_LOAD_16dp256b4xESX_NSY_INSZ_ILi2ELi4ELi3EEES12_NSQ_INS5_IJS13_S1G_EEENS5_IJS1G_SB_EEEEEEENS4_17SM75_U32x4_LDSM_NENS4_14SM90_TMA_STOREES1X_NS4_17SM90_U32x4_STSM_NENS4_39AutoVectorizingCopyWithAssumedAlignmentILi128EEEEEEvvEEEEvNT_6ParamsE:
	.zero		2944


//--------------------- SYMBOLS --------------------------

	.type		.nv.reservedSmem.offset0,@object
	.size		.nv.reservedSmem.offset0,0x4
	.type		.nv.reservedSmem.cap,@object
	.size		.nv.reservedSmem.cap,0x4
	.type		__assertfail,@function
